//
// Generated by NVIDIA NVVM Compiler
//
// Compiler Build ID: CL-36424714
// Cuda compilation tools, release 13.0, V13.0.88
// Based on NVVM 20.0.0
//

.version 9.0
.target sm_100
.address_size 64

	// .globl	_Z20matrix_multiply_cudaPiS_S_ii
// _ZZ27matrix_multiply_tiling_cudaPiS_S_iiE2As has been demoted
// _ZZ27matrix_multiply_tiling_cudaPiS_S_iiE2Bs has been demoted

.visible .entry _Z20matrix_multiply_cudaPiS_S_ii(
	.param .u64 .ptr .align 1 _Z20matrix_multiply_cudaPiS_S_ii_param_0,
	.param .u64 .ptr .align 1 _Z20matrix_multiply_cudaPiS_S_ii_param_1,
	.param .u64 .ptr .align 1 _Z20matrix_multiply_cudaPiS_S_ii_param_2,
	.param .u32 _Z20matrix_multiply_cudaPiS_S_ii_param_3,
	.param .u32 _Z20matrix_multiply_cudaPiS_S_ii_param_4
)
{
	.reg .pred 	%p<10>;
	.reg .b32 	%r<106>;
	.reg .b64 	%rd<53>;

	ld.param.u64 	%rd7, [_Z20matrix_multiply_cudaPiS_S_ii_param_0];
	ld.param.u64 	%rd8, [_Z20matrix_multiply_cudaPiS_S_ii_param_1];
	ld.param.u64 	%rd6, [_Z20matrix_multiply_cudaPiS_S_ii_param_2];
	ld.param.u32 	%r30, [_Z20matrix_multiply_cudaPiS_S_ii_param_3];
	ld.param.u32 	%r31, [_Z20matrix_multiply_cudaPiS_S_ii_param_4];
	cvta.to.global.u64 	%rd1, %rd8;
	cvta.to.global.u64 	%rd2, %rd7;
	mov.u32 	%r33, %ctaid.y;
	mov.u32 	%r34, %ntid.y;
	mov.u32 	%r35, %tid.y;
	mad.lo.s32 	%r1, %r33, %r34, %r35;
	mov.u32 	%r36, %ctaid.x;
	mov.u32 	%r37, %ntid.x;
	mov.u32 	%r38, %tid.x;
	mad.lo.s32 	%r2, %r36, %r37, %r38;
	setp.lt.s32 	%p1, %r31, 1;
	mov.b32 	%r105, 0;
	@%p1 bra 	$L__BB0_12;
	mul.lo.s32 	%r3, %r31, %r1;
	and.b32  	%r4, %r31, 7;
	setp.lt.u32 	%p2, %r31, 8;
	mov.b32 	%r100, 0;
	mov.u32 	%r105, %r100;
	@%p2 bra 	$L__BB0_4;
	and.b32  	%r100, %r31, 2147483640;
	neg.s32 	%r94, %r100;
	shl.b32 	%r7, %r30, 3;
	mul.wide.u32 	%rd9, %r3, 4;
	add.s64 	%rd10, %rd9, %rd2;
	add.s64 	%rd52, %rd10, 16;
	mov.b32 	%r105, 0;
	mul.wide.s32 	%rd13, %r30, 4;
	mov.u32 	%r93, %r2;
$L__BB0_3:
	.pragma "nounroll";
	ld.global.u32 	%r42, [%rd52+-16];
	mul.wide.s32 	%rd11, %r93, 4;
	add.s64 	%rd12, %rd1, %rd11;
	ld.global.u32 	%r43, [%rd12];
	mad.lo.s32 	%r44, %r43, %r42, %r105;
	ld.global.u32 	%r45, [%rd52+-12];
	add.s64 	%rd14, %rd12, %rd13;
	ld.global.u32 	%r46, [%rd14];
	mad.lo.s32 	%r47, %r46, %r45, %r44;
	ld.global.u32 	%r48, [%rd52+-8];
	add.s64 	%rd15, %rd14, %rd13;
	ld.global.u32 	%r49, [%rd15];
	mad.lo.s32 	%r50, %r49, %r48, %r47;
	ld.global.u32 	%r51, [%rd52+-4];
	add.s64 	%rd16, %rd15, %rd13;
	ld.global.u32 	%r52, [%rd16];
	mad.lo.s32 	%r53, %r52, %r51, %r50;
	ld.global.u32 	%r54, [%rd52];
	add.s64 	%rd17, %rd16, %rd13;
	ld.global.u32 	%r55, [%rd17];
	mad.lo.s32 	%r56, %r55, %r54, %r53;
	ld.global.u32 	%r57, [%rd52+4];
	add.s64 	%rd18, %rd17, %rd13;
	ld.global.u32 	%r58, [%rd18];
	mad.lo.s32 	%r59, %r58, %r57, %r56;
	ld.global.u32 	%r60, [%rd52+8];
	add.s64 	%rd19, %rd18, %rd13;
	ld.global.u32 	%r61, [%rd19];
	mad.lo.s32 	%r62, %r61, %r60, %r59;
	ld.global.u32 	%r63, [%rd52+12];
	add.s64 	%rd20, %rd19, %rd13;
	ld.global.u32 	%r64, [%rd20];
	mad.lo.s32 	%r105, %r64, %r63, %r62;
	add.s32 	%r94, %r94, 8;
	add.s32 	%r93, %r93, %r7;
	add.s64 	%rd52, %rd52, 32;
	setp.ne.s32 	%p3, %r94, 0;
	@%p3 bra 	$L__BB0_3;
$L__BB0_4:
	setp.eq.s32 	%p4, %r4, 0;
	@%p4 bra 	$L__BB0_12;
	and.b32  	%r17, %r31, 3;
	setp.lt.u32 	%p5, %r4, 4;
	@%p5 bra 	$L__BB0_7;
	add.s32 	%r66, %r100, %r3;
	mul.wide.u32 	%rd21, %r66, 4;
	add.s64 	%rd22, %rd2, %rd21;
	ld.global.u32 	%r67, [%rd22];
	mad.lo.s32 	%r68, %r100, %r30, %r2;
	mul.wide.s32 	%rd23, %r68, 4;
	add.s64 	%rd24, %rd1, %rd23;
	ld.global.u32 	%r69, [%rd24];
	mad.lo.s32 	%r70, %r69, %r67, %r105;
	cvt.u64.u32 	%rd25, %r3;
	cvt.u64.u32 	%rd26, %r100;
	add.s64 	%rd27, %rd26, %rd25;
	shl.b64 	%rd28, %rd27, 2;
	add.s64 	%rd29, %rd2, %rd28;
	ld.global.u32 	%r71, [%rd29+4];
	mul.wide.s32 	%rd30, %r30, 4;
	add.s64 	%rd31, %rd24, %rd30;
	ld.global.u32 	%r72, [%rd31];
	mad.lo.s32 	%r73, %r72, %r71, %r70;
	ld.global.u32 	%r74, [%rd29+8];
	add.s64 	%rd32, %rd31, %rd30;
	ld.global.u32 	%r75, [%rd32];
	mad.lo.s32 	%r76, %r75, %r74, %r73;
	ld.global.u32 	%r77, [%rd29+12];
	add.s64 	%rd33, %rd32, %rd30;
	ld.global.u32 	%r78, [%rd33];
	mad.lo.s32 	%r105, %r78, %r77, %r76;
	add.s32 	%r100, %r100, 4;
$L__BB0_7:
	setp.eq.s32 	%p6, %r17, 0;
	@%p6 bra 	$L__BB0_12;
	setp.eq.s32 	%p7, %r17, 1;
	@%p7 bra 	$L__BB0_10;
	add.s32 	%r80, %r100, %r3;
	mul.wide.u32 	%rd34, %r80, 4;
	add.s64 	%rd35, %rd2, %rd34;
	ld.global.u32 	%r81, [%rd35];
	mad.lo.s32 	%r82, %r100, %r30, %r2;
	mul.wide.s32 	%rd36, %r82, 4;
	add.s64 	%rd37, %rd1, %rd36;
	ld.global.u32 	%r83, [%rd37];
	mad.lo.s32 	%r84, %r83, %r81, %r105;
	cvt.u64.u32 	%rd38, %r3;
	cvt.u64.u32 	%rd39, %r100;
	add.s64 	%rd40, %rd39, %rd38;
	shl.b64 	%rd41, %rd40, 2;
	add.s64 	%rd42, %rd2, %rd41;
	ld.global.u32 	%r85, [%rd42+4];
	mul.wide.s32 	%rd43, %r30, 4;
	add.s64 	%rd44, %rd37, %rd43;
	ld.global.u32 	%r86, [%rd44];
	mad.lo.s32 	%r105, %r86, %r85, %r84;
	add.s32 	%r100, %r100, 2;
$L__BB0_10:
	and.b32  	%r87, %r31, 1;
	setp.eq.b32 	%p8, %r87, 1;
	not.pred 	%p9, %p8;
	@%p9 bra 	$L__BB0_12;
	add.s32 	%r88, %r100, %r3;
	mul.wide.u32 	%rd45, %r88, 4;
	add.s64 	%rd46, %rd2, %rd45;
	ld.global.u32 	%r89, [%rd46];
	mad.lo.s32 	%r90, %r100, %r30, %r2;
	mul.wide.s32 	%rd47, %r90, 4;
	add.s64 	%rd48, %rd1, %rd47;
	ld.global.u32 	%r91, [%rd48];
	mad.lo.s32 	%r105, %r91, %r89, %r105;
$L__BB0_12:
	cvta.to.global.u64 	%rd49, %rd6;
	mad.lo.s32 	%r92, %r30, %r1, %r2;
	mul.wide.s32 	%rd50, %r92, 4;
	add.s64 	%rd51, %rd49, %rd50;
	st.global.u32 	[%rd51], %r105;
	ret;

}
	// .globl	_Z27matrix_multiply_tiling_cudaPiS_S_ii
.visible .entry _Z27matrix_multiply_tiling_cudaPiS_S_ii(
	.param .u64 .ptr .align 1 _Z27matrix_multiply_tiling_cudaPiS_S_ii_param_0,
	.param .u64 .ptr .align 1 _Z27matrix_multiply_tiling_cudaPiS_S_ii_param_1,
	.param .u64 .ptr .align 1 _Z27matrix_multiply_tiling_cudaPiS_S_ii_param_2,
	.param .u32 _Z27matrix_multiply_tiling_cudaPiS_S_ii_param_3,
	.param .u32 _Z27matrix_multiply_tiling_cudaPiS_S_ii_param_4
)
{
	.reg .pred 	%p<12>;
	.reg .b32 	%r<205>;
	.reg .b64 	%rd<15>;
	// demoted variable
	.shared .align 4 .b8 _ZZ27matrix_multiply_tiling_cudaPiS_S_iiE2As[4096];
	// demoted variable
	.shared .align 4 .b8 _ZZ27matrix_multiply_tiling_cudaPiS_S_iiE2Bs[4096];
	ld.param.u64 	%rd4, [_Z27matrix_multiply_tiling_cudaPiS_S_ii_param_1];
	ld.param.u32 	%r53, [_Z27matrix_multiply_tiling_cudaPiS_S_ii_param_3];
	ld.param.u32 	%r54, [_Z27matrix_multiply_tiling_cudaPiS_S_ii_param_4];
	mov.u32 	%r56, %ctaid.x;
	mov.u32 	%r1, %ctaid.y;
	mov.u32 	%r2, %tid.x;
	mov.u32 	%r3, %tid.y;
	mov.u32 	%r57, %ntid.y;
	mul.lo.s32 	%r58, %r1, %r57;
	mul.lo.s32 	%r188, %r58, %r54;
	mov.u32 	%r5, %ntid.x;
	mul.lo.s32 	%r6, %r5, %r56;
	mul.lo.s32 	%r7, %r53, %r57;
	setp.lt.s32 	%p1, %r54, 1;
	mov.b32 	%r203, 0;
	@%p1 bra 	$L__BB1_16;
	ld.param.u64 	%rd13, [_Z27matrix_multiply_tiling_cudaPiS_S_ii_param_0];
	mad.lo.s32 	%r8, %r54, %r3, %r2;
	shl.b32 	%r60, %r3, 7;
	mov.u32 	%r61, _ZZ27matrix_multiply_tiling_cudaPiS_S_iiE2As;
	add.s32 	%r9, %r61, %r60;
	mad.lo.s32 	%r10, %r53, %r3, %r2;
	shl.b32 	%r62, %r2, 2;
	mov.u32 	%r63, _ZZ27matrix_multiply_tiling_cudaPiS_S_iiE2Bs;
	add.s32 	%r11, %r63, %r62;
	and.b32  	%r12, %r5, 15;
	and.b32  	%r13, %r5, 7;
	and.b32  	%r14, %r5, 3;
	add.s32 	%r15, %r188, %r54;
	cvta.to.global.u64 	%rd1, %rd13;
	cvta.to.global.u64 	%rd2, %rd4;
	mov.b32 	%r203, 0;
	mov.u32 	%r187, %r6;
$L__BB1_2:
	setp.lt.u32 	%p2, %r5, 16;
	add.s32 	%r66, %r8, %r188;
	mul.wide.s32 	%rd6, %r66, 4;
	add.s64 	%rd7, %rd1, %rd6;
	ld.global.u32 	%r67, [%rd7];
	add.s32 	%r69, %r9, %r62;
	st.shared.u32 	[%r69], %r67;
	add.s32 	%r70, %r10, %r187;
	mul.wide.s32 	%rd8, %r70, 4;
	add.s64 	%rd9, %rd2, %rd8;
	ld.global.u32 	%r71, [%rd9];
	add.s32 	%r74, %r63, %r60;
	add.s32 	%r75, %r74, %r62;
	st.shared.u32 	[%r75], %r71;
	bar.sync 	0;
	mov.b32 	%r198, 0;
	@%p2 bra 	$L__BB1_5;
	mov.u32 	%r77, _ZZ27matrix_multiply_tiling_cudaPiS_S_iiE2Bs;
	add.s32 	%r78, %r62, %r77;
	add.s32 	%r190, %r78, 1024;
	shl.b32 	%r79, %r3, 7;
	mov.u32 	%r80, _ZZ27matrix_multiply_tiling_cudaPiS_S_iiE2As;
	add.s32 	%r81, %r79, %r80;
	add.s32 	%r191, %r81, 32;
	and.b32  	%r82, %r5, -16;
	neg.s32 	%r192, %r82;
$L__BB1_4:
	.pragma "nounroll";
	and.b32  	%r198, %r5, 2032;
	ld.shared.u32 	%r83, [%r191+-32];
	ld.shared.u32 	%r84, [%r190+-1024];
	mad.lo.s32 	%r85, %r84, %r83, %r203;
	ld.shared.u32 	%r86, [%r191+-28];
	ld.shared.u32 	%r87, [%r190+-896];
	mad.lo.s32 	%r88, %r87, %r86, %r85;
	ld.shared.u32 	%r89, [%r191+-24];
	ld.shared.u32 	%r90, [%r190+-768];
	mad.lo.s32 	%r91, %r90, %r89, %r88;
	ld.shared.u32 	%r92, [%r191+-20];
	ld.shared.u32 	%r93, [%r190+-640];
	mad.lo.s32 	%r94, %r93, %r92, %r91;
	ld.shared.u32 	%r95, [%r191+-16];
	ld.shared.u32 	%r96, [%r190+-512];
	mad.lo.s32 	%r97, %r96, %r95, %r94;
	ld.shared.u32 	%r98, [%r191+-12];
	ld.shared.u32 	%r99, [%r190+-384];
	mad.lo.s32 	%r100, %r99, %r98, %r97;
	ld.shared.u32 	%r101, [%r191+-8];
	ld.shared.u32 	%r102, [%r190+-256];
	mad.lo.s32 	%r103, %r102, %r101, %r100;
	ld.shared.u32 	%r104, [%r191+-4];
	ld.shared.u32 	%r105, [%r190+-128];
	mad.lo.s32 	%r106, %r105, %r104, %r103;
	ld.shared.u32 	%r107, [%r191];
	ld.shared.u32 	%r108, [%r190];
	mad.lo.s32 	%r109, %r108, %r107, %r106;
	ld.shared.u32 	%r110, [%r191+4];
	ld.shared.u32 	%r111, [%r190+128];
	mad.lo.s32 	%r112, %r111, %r110, %r109;
	ld.shared.u32 	%r113, [%r191+8];
	ld.shared.u32 	%r114, [%r190+256];
	mad.lo.s32 	%r115, %r114, %r113, %r112;
	ld.shared.u32 	%r116, [%r191+12];
	ld.shared.u32 	%r117, [%r190+384];
	mad.lo.s32 	%r118, %r117, %r116, %r115;
	ld.shared.u32 	%r119, [%r191+16];
	ld.shared.u32 	%r120, [%r190+512];
	mad.lo.s32 	%r121, %r120, %r119, %r118;
	ld.shared.u32 	%r122, [%r191+20];
	ld.shared.u32 	%r123, [%r190+640];
	mad.lo.s32 	%r124, %r123, %r122, %r121;
	ld.shared.u32 	%r125, [%r191+24];
	ld.shared.u32 	%r126, [%r190+768];
	mad.lo.s32 	%r127, %r126, %r125, %r124;
	ld.shared.u32 	%r128, [%r191+28];
	ld.shared.u32 	%r129, [%r190+896];
	mad.lo.s32 	%r203, %r129, %r128, %r127;
	add.s32 	%r192, %r192, 16;
	add.s32 	%r191, %r191, 64;
	add.s32 	%r190, %r190, 2048;
	setp.ne.s32 	%p3, %r192, 0;
	@%p3 bra 	$L__BB1_4;
$L__BB1_5:
	setp.eq.s32 	%p4, %r12, 0;
	@%p4 bra 	$L__BB1_15;
	add.s32 	%r131, %r12, -1;
	setp.lt.u32 	%p5, %r131, 7;
	@%p5 bra 	$L__BB1_8;
	shl.b32 	%r132, %r198, 2;
	add.s32 	%r133, %r9, %r132;
	ld.shared.u32 	%r134, [%r133];
	shl.b32 	%r135, %r198, 7;
	add.s32 	%r136, %r11, %r135;
	ld.shared.u32 	%r137, [%r136];
	mad.lo.s32 	%r138, %r137, %r134, %r203;
	ld.shared.u32 	%r139, [%r133+4];
	ld.shared.u32 	%r140, [%r136+128];
	mad.lo.s32 	%r141, %r140, %r139, %r138;
	ld.shared.u32 	%r142, [%r133+8];
	ld.shared.u32 	%r143, [%r136+256];
	mad.lo.s32 	%r144, %r143, %r142, %r141;
	ld.shared.u32 	%r145, [%r133+12];
	ld.shared.u32 	%r146, [%r136+384];
	mad.lo.s32 	%r147, %r146, %r145, %r144;
	ld.shared.u32 	%r148, [%r133+16];
	ld.shared.u32 	%r149, [%r136+512];
	mad.lo.s32 	%r150, %r149, %r148, %r147;
	ld.shared.u32 	%r151, [%r133+20];
	ld.shared.u32 	%r152, [%r136+640];
	mad.lo.s32 	%r153, %r152, %r151, %r150;
	ld.shared.u32 	%r154, [%r133+24];
	ld.shared.u32 	%r155, [%r136+768];
	mad.lo.s32 	%r156, %r155, %r154, %r153;
	ld.shared.u32 	%r157, [%r133+28];
	ld.shared.u32 	%r158, [%r136+896];
	mad.lo.s32 	%r203, %r158, %r157, %r156;
	add.s32 	%r198, %r198, 8;
$L__BB1_8:
	setp.eq.s32 	%p6, %r13, 0;
	@%p6 bra 	$L__BB1_15;
	add.s32 	%r160, %r13, -1;
	setp.lt.u32 	%p7, %r160, 3;
	@%p7 bra 	$L__BB1_11;
	shl.b32 	%r161, %r198, 2;
	add.s32 	%r162, %r9, %r161;
	ld.shared.u32 	%r163, [%r162];
	shl.b32 	%r164, %r198, 7;
	add.s32 	%r165, %r11, %r164;
	ld.shared.u32 	%r166, [%r165];
	mad.lo.s32 	%r167, %r166, %r163, %r203;
	ld.shared.u32 	%r168, [%r162+4];
	ld.shared.u32 	%r169, [%r165+128];
	mad.lo.s32 	%r170, %r169, %r168, %r167;
	ld.shared.u32 	%r171, [%r162+8];
	ld.shared.u32 	%r172, [%r165+256];
	mad.lo.s32 	%r173, %r172, %r171, %r170;
	ld.shared.u32 	%r174, [%r162+12];
	ld.shared.u32 	%r175, [%r165+384];
	mad.lo.s32 	%r203, %r175, %r174, %r173;
	add.s32 	%r198, %r198, 4;
$L__BB1_11:
	setp.eq.s32 	%p8, %r14, 0;
	@%p8 bra 	$L__BB1_15;
	setp.eq.s32 	%p9, %r14, 1;
	shl.b32 	%r176, %r198, 2;
	add.s32 	%r44, %r9, %r176;
	ld.shared.u32 	%r177, [%r44];
	shl.b32 	%r178, %r198, 7;
	add.s32 	%r45, %r11, %r178;
	ld.shared.u32 	%r179, [%r45];
	mad.lo.s32 	%r203, %r179, %r177, %r203;
	@%p9 bra 	$L__BB1_15;
	setp.eq.s32 	%p10, %r14, 2;
	ld.shared.u32 	%r180, [%r44+4];
	ld.shared.u32 	%r181, [%r45+128];
	mad.lo.s32 	%r203, %r181, %r180, %r203;
	@%p10 bra 	$L__BB1_15;
	ld.shared.u32 	%r182, [%r44+8];
	ld.shared.u32 	%r183, [%r45+256];
	mad.lo.s32 	%r203, %r183, %r182, %r203;
$L__BB1_15:
	bar.sync 	0;
	add.s32 	%r188, %r188, %r5;
	add.s32 	%r187, %r187, %r7;
	setp.lt.s32 	%p11, %r188, %r15;
	@%p11 bra 	$L__BB1_2;
$L__BB1_16:
	ld.param.u64 	%rd14, [_Z27matrix_multiply_tiling_cudaPiS_S_ii_param_2];
	cvta.to.global.u64 	%rd10, %rd14;
	add.s32 	%r184, %r6, %r2;
	mad.lo.s32 	%r185, %r53, %r3, %r184;
	mad.lo.s32 	%r186, %r7, %r1, %r185;
	mul.wide.s32 	%rd11, %r186, 4;
	add.s64 	%rd12, %rd10, %rd11;
	st.global.u32 	[%rd12], %r203;
	ret;

}


// ===== COMPILED SASS (sm_100) =====

	.target	sm_100

	.elftype	@"ET_EXEC"


//--------------------- .note.nv.tkinfo           --------------------------
	.section	.note.nv.tkinfo,"",@"SHT_NOTE"
	.sectionflags	@"SHF_NOTE_NV_TKINFO"
	.tkinfo
        /*0018*/ 	.word	0x00000002
        /*0030*/ 	.string	""
        /*0030*/ 	.string	"ptxas"
        /*0030*/ 	.string	"Cuda compilation tools, release 13.0, V13.0.88"
        /*0030*/ 	.string	"Build cuda_13.0.r13.0/compiler.36424714_0"
        /*0030*/ 	.string	"-arch sm_100 -m 64 "



//--------------------- .note.nv.cuinfo           --------------------------
	.section	.note.nv.cuinfo,"",@"SHT_NOTE"
	.sectionflags	@"SHF_NOTE_NV_CUINFO"
        /*0018*/ 	.short	0x0002
        /*001a*/ 	.short	0x0064
        /*001c*/ 	.short	0x0082
	.zero		2


//--------------------- .nv.info                  --------------------------
	.section	.nv.info,"",@"SHT_CUDA_INFO"
	.align	4


	//----- nvinfo : EIATTR_REGCOUNT
	.align		4
        /*0000*/ 	.byte	0x04, 0x2f
        /*0002*/ 	.short	(.L_1 - .L_0)
	.align		4
.L_0:
        /*0004*/ 	.word	index@(_Z20matrix_multiply_cudaPiS_S_ii)
        /*0008*/ 	.word	0x00000020


	//----- nvinfo : EIATTR_FRAME_SIZE
	.align		4
.L_1:
        /*000c*/ 	.byte	0x04, 0x11
        /*000e*/ 	.short	(.L_3 - .L_2)
	.align		4
.L_2:
        /*0010*/ 	.word	index@(_Z20matrix_multiply_cudaPiS_S_ii)
        /*0014*/ 	.word	0x00000000


	//----- nvinfo : EIATTR_REGCOUNT
	.align		4
.L_3:
        /*0018*/ 	.byte	0x04, 0x2f
        /*001a*/ 	.short	(.L_5 - .L_4)
	.align		4
.L_4:
        /*001c*/ 	.word	index@(_Z27matrix_multiply_tiling_cudaPiS_S_ii)
        /*0020*/ 	.word	0x0000001e


	//----- nvinfo : EIATTR_FRAME_SIZE
	.align		4
.L_5:
        /*0024*/ 	.byte	0x04, 0x11
        /*0026*/ 	.short	(.L_7 - .L_6)
	.align		4
.L_6:
        /*0028*/ 	.word	index@(_Z27matrix_multiply_tiling_cudaPiS_S_ii)
        /*002c*/ 	.word	0x00000000


	//----- nvinfo : EIATTR_MIN_STACK_SIZE
	.align		4
.L_7:
        /*0030*/ 	.byte	0x04, 0x12
        /*0032*/ 	.short	(.L_9 - .L_8)
	.align		4
.L_8:
        /*0034*/ 	.word	index@(_Z27matrix_multiply_tiling_cudaPiS_S_ii)
        /*0038*/ 	.word	0x00000000


	//----- nvinfo : EIATTR_MIN_STACK_SIZE
	.align		4
.L_9:
        /*003c*/ 	.byte	0x04, 0x12
        /*003e*/ 	.short	(.L_11 - .L_10)
	.align		4
.L_10:
        /*0040*/ 	.word	index@(_Z20matrix_multiply_cudaPiS_S_ii)
        /*0044*/ 	.word	0x00000000
.L_11:


//--------------------- .nv.compat                --------------------------
	.section	.nv.compat,"",@"SHT_CUDA_COMPAT_INFO"
	.align	4
        /*0000*/ 	.byte	0x02, 0x09, 0x00, 0x00, 0x02, 0x02, 0x01, 0x00, 0x02, 0x05, 0x05, 0x00, 0x03, 0x07, 0x01, 0x01
        /*0010*/ 	.byte	0x02, 0x03, 0x00, 0x00, 0x02, 0x06, 0x01, 0x00, 0x04, 0x0b, 0x08, 0x00, 0x09, 0x00, 0x00, 0x00
        /*0020*/ 	.byte	0x00, 0x00, 0x00, 0x00


//--------------------- .nv.info._Z27matrix_multiply_tiling_cudaPiS_S_ii --------------------------
	.section	.nv.info._Z27matrix_multiply_tiling_cudaPiS_S_ii,"",@"SHT_CUDA_INFO"
	.sectionflags	@""
	.align	4


	//----- nvinfo : EIATTR_CUDA_API_VERSION
	.align		4
        /*0000*/ 	.byte	0x04, 0x37
        /*0002*/ 	.short	(.L_13 - .L_12)
.L_12:
        /*0004*/ 	.word	0x00000082


	//----- nvinfo : EIATTR_KPARAM_INFO
	.align		4
.L_13:
        /*0008*/ 	.byte	0x04, 0x17
        /*000a*/ 	.short	(.L_15 - .L_14)
.L_14:
        /*000c*/ 	.word	0x00000000
        /*0010*/ 	.short	0x0004
        /*0012*/ 	.short	0x001c
        /*0014*/ 	.byte	0x00, 0xf0, 0x11, 0x00


	//----- nvinfo : EIATTR_KPARAM_INFO
	.align		4
.L_15:
        /*0018*/ 	.byte	0x04, 0x17
        /*001a*/ 	.short	(.L_17 - .L_16)
.L_16:
        /*001c*/ 	.word	0x00000000
        /*0020*/ 	.short	0x0003
        /*0022*/ 	.short	0x0018
        /*0024*/ 	.byte	0x00, 0xf0, 0x11, 0x00


	//----- nvinfo : EIATTR_KPARAM_INFO
	.align		4
.L_17:
        /*0028*/ 	.byte	0x04, 0x17
        /*002a*/ 	.short	(.L_19 - .L_18)
.L_18:
        /*002c*/ 	.word	0x00000000
        /*0030*/ 	.short	0x0002
        /*0032*/ 	.short	0x0010
        /*0034*/ 	.byte	0x00, 0xf5, 0x21, 0x00


	//----- nvinfo : EIATTR_KPARAM_INFO
	.align		4
.L_19:
        /*0038*/ 	.byte	0x04, 0x17
        /*003a*/ 	.short	(.L_21 - .L_20)
.L_20:
        /*003c*/ 	.word	0x00000000
        /*0040*/ 	.short	0x0001
        /*0042*/ 	.short	0x0008
        /*0044*/ 	.byte	0x00, 0xf5, 0x21, 0x00


	//----- nvinfo : EIATTR_KPARAM_INFO
	.align		4
.L_21:
        /*0048*/ 	.byte	0x04, 0x17
        /*004a*/ 	.short	(.L_23 - .L_22)
.L_22:
        /*004c*/ 	.word	0x00000000
        /*0050*/ 	.short	0x0000
        /*0052*/ 	.short	0x0000
        /*0054*/ 	.byte	0x00, 0xf5, 0x21, 0x00


	//----- nvinfo : EIATTR_SPARSE_MMA_MASK
	.align		4
.L_23:
        /*0058*/ 	.byte	0x03, 0x50
        /*005a*/ 	.short	0x0000


	//----- nvinfo : EIATTR_MAXREG_COUNT
	.align		4
        /*005c*/ 	.byte	0x03, 0x1b
        /*005e*/ 	.short	0x00ff


	//----- nvinfo : EIATTR_NUM_BARRIERS
	.align		4
        /*0060*/ 	.byte	0x02, 0x4c
        /*0062*/ 	.byte	0x01
	.zero		1


	//----- nvinfo : EIATTR_MERCURY_ISA_VERSION
	.align		4
        /*0064*/ 	.byte	0x03, 0x5f
        /*0066*/ 	.short	0x0101


	//----- nvinfo : EIATTR_UNUSED_LOAD_BYTE_OFFSET
	.align		4
        /*0068*/ 	.byte	0x04, 0x44
        /*006a*/ 	.short	(.L_25 - .L_24)


	//   ....[0]....
.L_24:
        /*006c*/ 	.word	0x00000980
        /*0070*/ 	.word	0x00000fff


	//----- nvinfo : EIATTR_VRC_CTA_INIT_COUNT
	.align		4
.L_25:
        /*0074*/ 	.byte	0x02, 0x4a
	.zero		1
	.zero		1


	//----- nvinfo : EIATTR_EXIT_INSTR_OFFSETS
	.align		4
        /*0078*/ 	.byte	0x04, 0x1c
        /*007a*/ 	.short	(.L_27 - .L_26)


	//   ....[0]....
.L_26:
        /*007c*/ 	.word	0x00000ab0


	//----- nvinfo : EIATTR_CBANK_PARAM_SIZE
	.align		4
.L_27:
        /*0080*/ 	.byte	0x03, 0x19
        /*0082*/ 	.short	0x0020


	//----- nvinfo : EIATTR_PARAM_CBANK
	.align		4
        /*0084*/ 	.byte	0x04, 0x0a
        /*0086*/ 	.short	(.L_29 - .L_28)
	.align		4
.L_28:
        /*0088*/ 	.word	index@(.nv.constant0._Z27matrix_multiply_tiling_cudaPiS_S_ii)
        /*008c*/ 	.short	0x0380
        /*008e*/ 	.short	0x0020


	//----- nvinfo : EIATTR_SW_WAR
	.align		4
.L_29:
        /*0090*/ 	.byte	0x04, 0x36
        /*0092*/ 	.short	(.L_31 - .L_30)
.L_30:
        /*0094*/ 	.word	0x00000008
.L_31:


//--------------------- .nv.info._Z20matrix_multiply_cudaPiS_S_ii --------------------------
	.section	.nv.info._Z20matrix_multiply_cudaPiS_S_ii,"",@"SHT_CUDA_INFO"
	.sectionflags	@""
	.align	4


	//----- nvinfo : EIATTR_CUDA_API_VERSION
	.align		4
        /*0000*/ 	.byte	0x04, 0x37
        /*0002*/ 	.short	(.L_33 - .L_32)
.L_32:
        /*0004*/ 	.word	0x00000082


	//----- nvinfo : EIATTR_KPARAM_INFO
	.align		4
.L_33:
        /*0008*/ 	.byte	0x04, 0x17
        /*000a*/ 	.short	(.L_35 - .L_34)
.L_34:
        /*000c*/ 	.word	0x00000000
        /*0010*/ 	.short	0x0004
        /*0012*/ 	.short	0x001c
        /*0014*/ 	.byte	0x00, 0xf0, 0x11, 0x00


	//----- nvinfo : EIATTR_KPARAM_INFO
	.align		4
.L_35:
        /*0018*/ 	.byte	0x04, 0x17
        /*001a*/ 	.short	(.L_37 - .L_36)
.L_36:
        /*001c*/ 	.word	0x00000000
        /*0020*/ 	.short	0x0003
        /*0022*/ 	.short	0x0018
        /*0024*/ 	.byte	0x00, 0xf0, 0x11, 0x00


	//----- nvinfo : EIATTR_KPARAM_INFO
	.align		4
.L_37:
        /*0028*/ 	.byte	0x04, 0x17
        /*002a*/ 	.short	(.L_39 - .L_38)
.L_38:
        /*002c*/ 	.word	0x00000000
        /*0030*/ 	.short	0x0002
        /*0032*/ 	.short	0x0010
        /*0034*/ 	.byte	0x00, 0xf5, 0x21, 0x00


	//----- nvinfo : EIATTR_KPARAM_INFO
	.align		4
.L_39:
        /*0038*/ 	.byte	0x04, 0x17
        /*003a*/ 	.short	(.L_41 - .L_40)
.L_40:
        /*003c*/ 	.word	0x00000000
        /*0040*/ 	.short	0x0001
        /*0042*/ 	.short	0x0008
        /*0044*/ 	.byte	0x00, 0xf5, 0x21, 0x00


	//----- nvinfo : EIATTR_KPARAM_INFO
	.align		4
.L_41:
        /*0048*/ 	.byte	0x04, 0x17
        /*004a*/ 	.short	(.L_43 - .L_42)
.L_42:
        /*004c*/ 	.word	0x00000000
        /*0050*/ 	.short	0x0000
        /*0052*/ 	.short	0x0000
        /*0054*/ 	.byte	0x00, 0xf5, 0x21, 0x00


	//----- nvinfo : EIATTR_SPARSE_MMA_MASK
	.align		4
.L_43:
        /*0058*/ 	.byte	0x03, 0x50
        /*005a*/ 	.short	0x0000


	//----- nvinfo : EIATTR_MAXREG_COUNT
	.align		4
        /*005c*/ 	.byte	0x03, 0x1b
        /*005e*/ 	.short	0x00ff


	//----- nvinfo : EIATTR_MERCURY_ISA_VERSION
	.align		4
        /*0060*/ 	.byte	0x03, 0x5f
        /*0062*/ 	.short	0x0101


	//----- nvinfo : EIATTR_VRC_CTA_INIT_COUNT
	.align		4
        /*0064*/ 	.byte	0x02, 0x4a
	.zero		1
	.zero		1


	//----- nvinfo : EIATTR_EXIT_INSTR_OFFSETS
	.align		4
        /*0068*/ 	.byte	0x04, 0x1c
        /*006a*/ 	.short	(.L_45 - .L_44)


	//   ....[0]....
.L_44:
        /*006c*/ 	.word	0x000008f0


	//----- nvinfo : EIATTR_CBANK_PARAM_SIZE
	.align		4
.L_45:
        /*0070*/ 	.byte	0x03, 0x19
        /*0072*/ 	.short	0x0020


	//----- nvinfo : EIATTR_PARAM_CBANK
	.align		4
        /*0074*/ 	.byte	0x04, 0x0a
        /*0076*/ 	.short	(.L_47 - .L_46)
	.align		4
.L_46:
        /*0078*/ 	.word	index@(.nv.constant0._Z20matrix_multiply_cudaPiS_S_ii)
        /*007c*/ 	.short	0x0380
        /*007e*/ 	.short	0x0020


	//----- nvinfo : EIATTR_SW_WAR
	.align		4
.L_47:
        /*0080*/ 	.byte	0x04, 0x36
        /*0082*/ 	.short	(.L_49 - .L_48)
.L_48:
        /*0084*/ 	.word	0x00000008
.L_49:


//--------------------- .nv.callgraph             --------------------------
	.section	.nv.callgraph,"",@"SHT_CUDA_CALLGRAPH"
	.align	4
	.sectionentsize	8
	.align		4
        /*0000*/ 	.word	0x00000000
	.align		4
        /*0004*/ 	.word	0xffffffff
	.align		4
        /*0008*/ 	.word	0x00000000
	.align		4
        /*000c*/ 	.word	0xfffffffe
	.align		4
        /*0010*/ 	.word	0x00000000
	.align		4
        /*0014*/ 	.word	0xfffffffd
	.align		4
        /*0018*/ 	.word	0x00000000
	.align		4
        /*001c*/ 	.word	0xfffffffc


//--------------------- .text._Z27matrix_multiply_tiling_cudaPiS_S_ii --------------------------
	.section	.text._Z27matrix_multiply_tiling_cudaPiS_S_ii,"ax",@progbits
	.align	128
        .global         _Z27matrix_multiply_tiling_cudaPiS_S_ii
        .type           _Z27matrix_multiply_tiling_cudaPiS_S_ii,@function
        .size           _Z27matrix_multiply_tiling_cudaPiS_S_ii,(.L_x_13 - _Z27matrix_multiply_tiling_cudaPiS_S_ii)
        .other          _Z27matrix_multiply_tiling_cudaPiS_S_ii,@"STO_CUDA_ENTRY STV_DEFAULT"
_Z27matrix_multiply_tiling_cudaPiS_S_ii:
.text._Z27matrix_multiply_tiling_cudaPiS_S_ii:
[----:B------:R-:W-:Y:S08]  /*0000*/  LDC R1, c[0x0][0x37c] ;  /* 0x0000df00ff017b82 */ /* 0x000ff00000000800 */
[----:B------:R-:W0:Y:S01]  /*0010*/  LDC.64 R18, c[0x0][0x398] ;  /* 0x0000e600ff127b82 */ /* 0x000e220000000a00 */
[----:B------:R-:W1:Y:S01]  /*0020*/  LDCU UR4, c[0x0][0x364] ;  /* 0x00006c80ff0477ac */ /* 0x000e620008000800 */
[----:B------:R-:W2:Y:S01]  /*0030*/  S2R R0, SR_TID.X ;  /* 0x0000000000007919 */ /* 0x000ea20000002100 */
[----:B------:R-:W-:Y:S01]  /*0040*/  HFMA2 R25, -RZ, RZ, 0, 0 ;  /* 0x00000000ff197431 */ /* 0x000fe200000001ff */
[----:B------:R-:W3:Y:S01]  /*0050*/  LDCU.64 UR8, c[0x0][0x358] ;  /* 0x00006b00ff0877ac */ /* 0x000ee20008000a00 */
[----:B------:R-:W4:Y:S03]  /*0060*/  S2R R3, SR_TID.Y ;  /* 0x0000000000037919 */ /* 0x000f260000002200 */
[----:B------:R-:W5:Y:S08]  /*0070*/  S2UR UR5, SR_CTAID.X ;  /* 0x00000000000579c3 */ /* 0x000f700000002500 */
[----:B------:R-:W5:Y:S01]  /*0080*/  LDC R2, c[0x0][0x360] ;  /* 0x0000d800ff027b82 */ /* 0x000f620000000800 */
[----:B0-----:R-:W-:-:S07]  /*0090*/  ISETP.GE.AND P0, PT, R19, 0x1, PT ;  /* 0x000000011300780c */ /* 0x001fce0003f06270 */
[----:B------:R-:W0:Y:S01]  /*00a0*/  S2UR UR7, SR_CTAID.Y ;  /* 0x00000000000779c3 */ /* 0x000e220000002600 */
[----:B-1----:R-:W-:Y:S02]  /*00b0*/  IMAD R22, R18, UR4, RZ ;  /* 0x0000000412167c24 */ /* 0x002fe4000f8e02ff */
[----:B-----5:R-:W-:-:S03]  /*00c0*/  IMAD R23, R2, UR5, RZ ;  /* 0x0000000502177c24 */ /* 0x020fc6000f8e02ff */
[----:B--234-:R-:W-:Y:S05]  /*00d0*/  @!P0 BRA `(.L_x_0) ;  /* 0x0000000800588947 */ /* 0x01cfea0003800000 */
[----:B------:R-:W1:Y:S01]  /*00e0*/  S2UR UR6, SR_CgaCtaId ;  /* 0x00000000000679c3 */ /* 0x000e620000008800 */
[----:B0-----:R-:W-:Y:S01]  /*00f0*/  UIMAD UR4, UR7, UR4, URZ ;  /* 0x00000004070472a4 */ /* 0x001fe2000f8e02ff */
[C-C-:B------:R-:W-:Y:S01]  /*0100*/  IMAD R20, R3.reuse, R19, R0.reuse ;  /* 0x0000001303147224 */ /* 0x140fe200078e0200 */
[C---:B------:R-:W-:Y:S01]  /*0110*/  LOP3.LUT R16, R2.reuse, 0xf, RZ, 0xc0, !PT ;  /* 0x0000000f02107812 */ /* 0x040fe200078ec0ff */
[----:B------:R-:W-:Y:S01]  /*0120*/  IMAD R18, R3, R18, R0 ;  /* 0x0000001203127224 */ /* 0x000fe200078e0200 */
[C---:B------:R-:W-:Y:S02]  /*0130*/  LOP3.LUT R7, R2.reuse, 0x7, RZ, 0xc0, !PT ;  /* 0x0000000702077812 */ /* 0x040fe400078ec0ff */
[----:B------:R-:W-:Y:S01]  /*0140*/  IMAD R21, R19, UR4, RZ ;  /* 0x0000000413157c24 */ /* 0x000fe2000f8e02ff */
[----:B------:R-:W-:Y:S01]  /*0150*/  UMOV UR4, 0x400 ;  /* 0x0000040000047882 */ /* 0x000fe20000000000 */
[----:B------:R-:W-:Y:S01]  /*0160*/  LOP3.LUT R6, R2, 0x3, RZ, 0xc0, !PT ;  /* 0x0000000302067812 */ /* 0x000fe200078ec0ff */
[----:B------:R-:W-:Y:S01]  /*0170*/  UIADD3 UR5, UPT, UPT, UR4, 0x1000, URZ ;  /* 0x0000100004057890 */ /* 0x000fe2000fffe0ff */
[----:B------:R-:W-:-:S02]  /*0180*/  MOV R25, RZ ;  /* 0x000000ff00197202 */ /* 0x000fc40000000f00 */
[----:B------:R-:W-:Y:S02]  /*0190*/  IADD3 R4, PT, PT, R21, R19, RZ ;  /* 0x0000001315047210 */ /* 0x000fe40007ffe0ff */
[----:B------:R-:W-:Y:S01]  /*01a0*/  MOV R5, R23 ;  /* 0x0000001700057202 */ /* 0x000fe20000000f00 */
[----:B-1----:R-:W-:Y:S02]  /*01b0*/  ULEA UR4, UR6, UR4, 0x18 ;  /* 0x0000000406047291 */ /* 0x002fe4000f8ec0ff */
[----:B------:R-:W-:-:S04]  /*01c0*/  ULEA UR5, UR6, UR5, 0x18 ;  /* 0x0000000506057291 */ /* 0x000fc8000f8ec0ff */
[----:B------:R-:W-:Y:S02]  /*01d0*/  LEA R19, R3, UR4, 0x7 ;  /* 0x0000000403137c11 */ /* 0x000fe4000f8e38ff */
[----:B------:R-:W-:-:S07]  /*01e0*/  LEA R17, R0, UR5, 0x2 ;  /* 0x0000000500117c11 */ /* 0x000fce000f8e10ff */
.L_x_6:
[----:B0-----:R-:W0:Y:S01]  /*01f0*/  LDC.64 R10, c[0x0][0x380] ;  /* 0x0000e000ff0a7b82 */ /* 0x001e220000000a00 */
[----:B------:R-:W-:Y:S02]  /*0200*/  IADD3 R13, PT, PT, R20, R21, RZ ;  /* 0x00000015140d7210 */ /* 0x000fe40007ffe0ff */
[----:B------:R-:W-:-:S05]  /*0210*/  IADD3 R15, PT, PT, R18, R5, RZ ;  /* 0x00000005120f7210 */ /* 0x000fca0007ffe0ff */
[----:B------:R-:W1:Y:S01]  /*0220*/  LDC.64 R8, c[0x0][0x388] ;  /* 0x0000e200ff087b82 */ /* 0x000e620000000a00 */
[----:B0-----:R-:W-:-:S06]  /*0230*/  IMAD.WIDE R10, R13, 0x4, R10 ;  /* 0x000000040d0a7825 */ /* 0x001fcc00078e020a */
[----:B------:R-:W2:Y:S01]  /*0240*/  LDG.E R10, desc[UR8][R10.64] ;  /* 0x000000080a0a7981 */ /* 0x000ea2000c1e1900 */
[----:B-1----:R-:W-:-:S06]  /*0250*/  IMAD.WIDE R8, R15, 0x4, R8 ;  /* 0x000000040f087825 */ /* 0x002fcc00078e0208 */
[----:B------:R-:W3:Y:S01]  /*0260*/  LDG.E R8, desc[UR8][R8.64] ;  /* 0x0000000808087981 */ /* 0x000ee2000c1e1900 */
[----:B------:R-:W-:Y:S02]  /*0270*/  ISETP.GE.U32.AND P1, PT, R2, 0x10, PT ;  /* 0x000000100200780c */ /* 0x000fe40003f26070 */
[----:B------:R-:W-:Y:S01]  /*0280*/  LEA R15, R3, UR5, 0x7 ;  /* 0x00000005030f7c11 */ /* 0x000fe2000f8e38ff */
[----:B------:R-:W-:-:S03]  /*0290*/  IMAD R13, R0, 0x4, R19 ;  /* 0x00000004000d7824 */ /* 0x000fc600078e0213 */
[----:B------:R-:W-:Y:S02]  /*02a0*/  LEA R15, R0, R15, 0x2 ;  /* 0x0000000f000f7211 */ /* 0x000fe400078e10ff */
[----:B------:R-:W-:Y:S02]  /*02b0*/  IADD3 R21, PT, PT, R2, R21, RZ ;  /* 0x0000001502157210 */ /* 0x000fe40007ffe0ff */
[----:B------:R-:W-:Y:S02]  /*02c0*/  MOV R24, RZ ;  /* 0x000000ff00187202 */ /* 0x000fe40000000f00 */
[----:B------:R-:W-:Y:S01]  /*02d0*/  ISETP.GE.AND P0, PT, R21, R4, PT ;  /* 0x000000041500720c */ /* 0x000fe20003f06270 */
[----:B--2---:R0:W-:Y:S04]  /*02e0*/  STS [R13], R10 ;  /* 0x0000000a0d007388 */ /* 0x0041e80000000800 */
[----:B---3--:R0:W-:Y:S01]  /*02f0*/  STS [R15], R8 ;  /* 0x000000080f007388 */ /* 0x0081e20000000800 */
[----:B------:R-:W-:Y:S06]  /*0300*/  BAR.SYNC.DEFER_BLOCKING 0x0 ;  /* 0x0000000000007b1d */ /* 0x000fec0000010000 */
[----:B------:R-:W-:Y:S05]  /*0310*/  @!P1 BRA `(.L_x_1) ;  /* 0x0000000000d89947 */ /* 0x000fea0003800000 */
[----:B------:R-:W1:Y:S01]  /*0320*/  S2UR UR6, SR_CgaCtaId ;  /* 0x00000000000679c3 */ /* 0x000e620000008800 */
[----:B------:R-:W-:Y:S01]  /*0330*/  UMOV UR4, 0x400 ;  /* 0x0000040000047882 */ /* 0x000fe20000000000 */
[C---:B0-----:R-:W-:Y:S01]  /*0340*/  LOP3.LUT R13, R2.reuse, 0xfffffff0, RZ, 0xc0, !PT ;  /* 0xfffffff0020d7812 */ /* 0x041fe200078ec0ff */
[----:B------:R-:W-:Y:S01]  /*0350*/  UIADD3 UR5, UPT, UPT, UR4, 0x1000, URZ ;  /* 0x0000100004057890 */ /* 0x000fe2000fffe0ff */
[----:B------:R-:W-:Y:S02]  /*0360*/  LOP3.LUT R12, R2, 0x7f0, RZ, 0xc0, !PT ;  /* 0x000007f0020c7812 */ /* 0x000fe400078ec0ff */
[----:B------:R-:W-:Y:S01]  /*0370*/  IADD3 R13, PT, PT, -R13, RZ, RZ ;  /* 0x000000ff0d0d7210 */ /* 0x000fe20007ffe1ff */
[----:B-1----:R-:W-:Y:S02]  /*0380*/  ULEA UR4, UR6, UR4, 0x18 ;  /* 0x0000000406047291 */ /* 0x002fe4000f8ec0ff */
[----:B------:R-:W-:-:S04]  /*0390*/  ULEA UR5, UR6, UR5, 0x18 ;  /* 0x0000000506057291 */ /* 0x000fc8000f8ec0ff */
[----:B------:R-:W-:Y:S02]  /*03a0*/  LEA R19, R3, UR4, 0x7 ;  /* 0x0000000403137c11 */ /* 0x000fe4000f8e38ff */
[----:B------:R-:W-:-:S03]  /*03b0*/  LEA R17, R0, UR5, 0x2 ;  /* 0x0000000500117c11 */ /* 0x000fc6000f8e10ff */
[----:B------:R-:W-:Y:S01]  /*03c0*/  VIADD R14, R19, 0x20 ;  /* 0x00000020130e7836 */ /* 0x000fe20000000000 */
[----:B------:R-:W-:-:S07]  /*03d0*/  IADD3 R15, PT, PT, R17, 0x400, RZ ;  /* 0x00000400110f7810 */ /* 0x000fce0007ffe0ff */
.L_x_2:
[----:B------:R-:W-:Y:S01]  /*03e0*/  LDS R24, [R15+-0x400] ;  /* 0xfffc00000f187984 */ /* 0x000fe20000000800 */
[----:B------:R-:W-:-:S03]  /*03f0*/  IADD3 R13, PT, PT, R13, 0x10, RZ ;  /* 0x000000100d0d7810 */ /* 0x000fc60007ffe0ff */
[----:B------:R-:W0:Y:S01]  /*0400*/  LDS.128 R8, [R14+-0x20] ;  /* 0xffffe0000e087984 */ /* 0x000e220000000c00 */
[----:B------:R-:W-:-:S03]  /*0410*/  ISETP.NE.AND P1, PT, R13, RZ, PT ;  /* 0x000000ff0d00720c */ /* 0x000fc60003f25270 */
[----:B------:R-:W1:Y:S01]  /*0420*/  LDS R26, [R15+-0x380] ;  /* 0xfffc80000f1a7984 */ /* 0x000e620000000800 */
[----:B0-----:R-:W-:-:S03]  /*0430*/  IMAD R8, R8, R24, R25 ;  /* 0x0000001808087224 */ /* 0x001fc600078e0219 */
[----:B------:R-:W0:Y:S01]  /*0440*/  LDS R24, [R15+-0x300] ;  /* 0xfffd00000f187984 */ /* 0x000e220000000800 */
[----:B-1----:R-:W-:-:S03]  /*0450*/  IMAD R9, R26, R9, R8 ;  /* 0x000000091a097224 */ /* 0x002fc600078e0208 */
[----:B------:R-:W1:Y:S04]  /*0460*/  LDS R25, [R15+-0x280] ;  /* 0xfffd80000f197984 */ /* 0x000e680000000800 */
[----:B------:R-:W-:Y:S01]  /*0470*/  LDS R26, [R15+-0x180] ;  /* 0xfffe80000f1a7984 */ /* 0x000fe20000000800 */
[----:B0-----:R-:W-:-:S03]  /*0480*/  IMAD R10, R24, R10, R9 ;  /* 0x0000000a180a7224 */ /* 0x001fc600078e0209 */
[----:B------:R-:W-:Y:S01]  /*0490*/  LDS R24, [R15+-0x200] ;  /* 0xfffe00000f187984 */ /* 0x000fe20000000800 */
[----:B-1----:R-:W-:-:S03]  /*04a0*/  IMAD R25, R25, R11, R10 ;  /* 0x0000000b19197224 */ /* 0x002fc600078e020a */
[----:B------:R-:W0:Y:S02]  /*04b0*/  LDS.128 R8, [R14+-0x10] ;  /* 0xfffff0000e087984 */ /* 0x000e240000000c00 */
[----:B0-----:R-:W-:Y:S02]  /*04c0*/  IMAD R8, R8, R24, R25 ;  /* 0x0000001808087224 */ /* 0x001fe400078e0219 */
[----:B------:R-:W0:Y:S02]  /*04d0*/  LDS R24, [R15+-0x100] ;  /* 0xffff00000f187984 */ /* 0x000e240000000800 */
[----:B------:R-:W-:Y:S02]  /*04e0*/  IMAD R9, R26, R9, R8 ;  /* 0x000000091a097224 */ /* 0x000fe400078e0208 */
[----:B------:R-:W1:Y:S04]  /*04f0*/  LDS R25, [R15+-0x80] ;  /* 0xffff80000f197984 */ /* 0x000e680000000800 */
[----:B------:R-:W-:Y:S01]  /*0500*/  LDS R26, [R15+0x80] ;  /* 0x000080000f1a7984 */ /* 0x000fe20000000800 */
[----:B0-----:R-:W-:-:S03]  /*0510*/  IMAD R10, R24, R10, R9 ;  /* 0x0000000a180a7224 */ /* 0x001fc600078e0209 */
[----:B------:R-:W-:Y:S01]  /*0520*/  LDS R24, [R15] ;  /* 0x000000000f187984 */ /* 0x000fe20000000800 */
[----:B-1----:R-:W-:-:S03]  /*0530*/  IMAD R25, R25, R11, R10 ;  /* 0x0000000b19197224 */ /* 0x002fc600078e020a */
[----:B------:R-:W0:Y:S02]  /*0540*/  LDS.128 R8, [R14] ;  /* 0x000000000e087984 */ /* 0x000e240000000c00 */
[----:B0-----:R-:W-:Y:S02]  /*0550*/  IMAD R8, R8, R24, R25 ;  /* 0x0000001808087224 */ /* 0x001fe400078e0219 */
[----:B------:R-:W0:Y:S02]  /*0560*/  LDS R24, [R15+0x100] ;  /* 0x000100000f187984 */ /* 0x000e240000000800 */
[----:B------:R-:W-:Y:S02]  /*0570*/  IMAD R9, R26, R9, R8 ;  /* 0x000000091a097224 */ /* 0x000fe400078e0208 */
[----:B------:R-:W1:Y:S04]  /*0580*/  LDS R25, [R15+0x180] ;  /* 0x000180000f197984 */ /* 0x000e680000000800 */
[----:B------:R-:W-:Y:S01]  /*0590*/  LDS R26, [R15+0x280] ;  /* 0x000280000f1a7984 */ /* 0x000fe20000000800 */
[----:B0-----:R-:W-:-:S03]  /*05a0*/  IMAD R10, R24, R10, R9 ;  /* 0x0000000a180a7224 */ /* 0x001fc600078e0209 */
[----:B------:R-:W-:Y:S01]  /*05b0*/  LDS R24, [R15+0x200] ;  /* 0x000200000f187984 */ /* 0x000fe20000000800 */
[----:B-1----:R-:W-:-:S03]  /*05c0*/  IMAD R25, R25, R11, R10 ;  /* 0x0000000b19197224 */ /* 0x002fc600078e020a */
[----:B------:R0:W1:Y:S02]  /*05d0*/  LDS.128 R8, [R14+0x10] ;  /* 0x000010000e087984 */ /* 0x0000640000000c00 */
[----:B0-----:R-:W-:Y:S01]  /*05e0*/  IADD3 R14, PT, PT, R14, 0x40, RZ ;  /* 0x000000400e0e7810 */ /* 0x001fe20007ffe0ff */
[----:B-1----:R-:W-:Y:S02]  /*05f0*/  IMAD R8, R8, R24, R25 ;  /* 0x0000001808087224 */ /* 0x002fe400078e0219 */
[----:B------:R-:W0:Y:S02]  /*0600*/  LDS R24, [R15+0x300] ;  /* 0x000300000f187984 */ /* 0x000e240000000800 */
[----:B------:R-:W-:Y:S02]  /*0610*/  IMAD R9, R26, R9, R8 ;  /* 0x000000091a097224 */ /* 0x000fe400078e0208 */
[----:B------:R1:W2:Y:S02]  /*0620*/  LDS R25, [R15+0x380] ;  /* 0x000380000f197984 */ /* 0x0002a40000000800 */
[----:B-1----:R-:W-:Y:S01]  /*0630*/  IADD3 R15, PT, PT, R15, 0x800, RZ ;  /* 0x000008000f0f7810 */ /* 0x002fe20007ffe0ff */
[----:B0-----:R-:W-:-:S04]  /*0640*/  IMAD R10, R24, R10, R9 ;  /* 0x0000000a180a7224 */ /* 0x001fc800078e0209 */
[----:B--2---:R-:W-:Y:S01]  /*0650*/  IMAD R25, R25, R11, R10 ;  /* 0x0000000b19197224 */ /* 0x004fe200078e020a */
[----:B------:R-:W-:Y:S06]  /*0660*/  @P1 BRA `(.L_x_2) ;  /* 0xfffffffc005c1947 */ /* 0x000fec000383ffff */
[----:B------:R-:W-:-:S07]  /*0670*/  MOV R24, R12 ;  /* 0x0000000c00187202 */ /* 0x000fce0000000f00 */
.L_x_1:
[----:B------:R-:W-:-:S13]  /*0680*/  ISETP.NE.AND P1, PT, R16, RZ, PT ;  /* 0x000000ff1000720c */ /* 0x000fda0003f25270 */
[----:B------:R-:W-:Y:S05]  /*0690*/  @!P1 BRA `(.L_x_3) ;  /* 0x0000000000dc9947 */ /* 0x000fea0003800000 */
[----:B0-----:R-:W-:Y:S01]  /*06a0*/  VIADD R8, R16, 0xffffffff ;  /* 0xffffffff10087836 */ /* 0x001fe20000000000 */
[----:B------:R-:W-:-:S04]  /*06b0*/  ISETP.NE.AND P2, PT, R7, RZ, PT ;  /* 0x000000ff0700720c */ /* 0x000fc80003f45270 */
[----:B------:R-:W-:-:S13]  /*06c0*/  ISETP.GE.U32.AND P1, PT, R8, 0x7, PT ;  /* 0x000000070800780c */ /* 0x000fda0003f26070 */
[----:B------:R-:W-:Y:S05]  /*06d0*/  @!P1 BRA `(.L_x_4) ;  /* 0x0000000000549947 */ /* 0x000fea0003800000 */
[C---:B------:R-:W-:Y:S02]  /*06e0*/  LEA R26, R24.reuse, R17, 0x7 ;  /* 0x00000011181a7211 */ /* 0x040fe400078e38ff */
[C---:B------:R-:W-:Y:S02]  /*06f0*/  LEA R27, R24.reuse, R19, 0x2 ;  /* 0x00000013181b7211 */ /* 0x040fe400078e10ff */
[----:B------:R-:W-:Y:S01]  /*0700*/  IADD3 R24, PT, PT, R24, 0x8, RZ ;  /* 0x0000000818187810 */ /* 0x000fe20007ffe0ff */
[----:B------:R-:W-:Y:S04]  /*0710*/  LDS R12, [R26] ;  /* 0x000000001a0c7984 */ /* 0x000fe80000000800 */
[----:B------:R-:W0:Y:S04]  /*0720*/  LDS.128 R8, [R27] ;  /* 0x000000001b087984 */ /* 0x000e280000000c00 */
[----:B------:R-:W1:Y:S04]  /*0730*/  LDS R14, [R26+0x80] ;  /* 0x000080001a0e7984 */ /* 0x000e680000000800 */
[----:B------:R-:W2:Y:S01]  /*0740*/  LDS R13, [R26+0x100] ;  /* 0x000100001a0d7984 */ /* 0x000ea20000000800 */
[----:B0-----:R-:W-:-:S03]  /*0750*/  IMAD R12, R8, R12, R25 ;  /* 0x0000000c080c7224 */ /* 0x001fc600078e0219 */
[----:B------:R-:W0:Y:S01]  /*0760*/  LDS R8, [R26+0x180] ;  /* 0x000180001a087984 */ /* 0x000e220000000800 */
[----:B-1----:R-:W-:-:S03]  /*0770*/  IMAD R12, R14, R9, R12 ;  /* 0x000000090e0c7224 */ /* 0x002fc600078e020c */
[----:B------:R-:W-:Y:S01]  /*0780*/  LDS R9, [R26+0x200] ;  /* 0x000200001a097984 */ /* 0x000fe20000000800 */
[----:B--2---:R-:W-:-:S03]  /*0790*/  IMAD R10, R13, R10, R12 ;  /* 0x0000000a0d0a7224 */ /* 0x004fc600078e020c */
[----:B------:R-:W1:Y:S04]  /*07a0*/  LDS.128 R12, [R27+0x10] ;  /* 0x000010001b0c7984 */ /* 0x000e680000000c00 */
[----:B------:R-:W-:Y:S01]  /*07b0*/  LDS R25, [R26+0x380] ;  /* 0x000380001a197984 */ /* 0x000fe20000000800 */
[----:B0-----:R-:W-:-:S03]  /*07c0*/  IMAD R8, R8, R11, R10 ;  /* 0x0000000b08087224 */ /* 0x001fc600078e020a */
[----:B------:R-:W0:Y:S04]  /*07d0*/  LDS R10, [R26+0x280] ;  /* 0x000280001a0a7984 */ /* 0x000e280000000800 */
[----:B------:R-:W2:Y:S01]  /*07e0*/  LDS R11, [R26+0x300] ;  /* 0x000300001a0b7984 */ /* 0x000ea20000000800 */
[----:B-1----:R-:W-:-:S04]  /*07f0*/  IMAD R8, R12, R9, R8 ;  /* 0x000000090c087224 */ /* 0x002fc800078e0208 */
[----:B0-----:R-:W-:-:S04]  /*0800*/  IMAD R13, R10, R13, R8 ;  /* 0x0000000d0a0d7224 */ /* 0x001fc800078e0208 */
[----:B--2---:R-:W-:-:S04]  /*0810*/  IMAD R14, R11, R14, R13 ;  /* 0x0000000e0b0e7224 */ /* 0x004fc800078e020d */
[----:B------:R-:W-:-:S07]  /*0820*/  IMAD R25, R25, R15, R14 ;  /* 0x0000000f19197224 */ /* 0x000fce00078e020e */
.L_x_4:
[----:B------:R-:W-:Y:S05]  /*0830*/  @!P2 BRA `(.L_x_3) ;  /* 0x000000000074a947 */ /* 0x000fea0003800000 */
[----:B------:R-:W-:Y:S02]  /*0840*/  IADD3 R8, PT, PT, R7, -0x1, RZ ;  /* 0xffffffff07087810 */ /* 0x000fe40007ffe0ff */
[----:B------:R-:W-:Y:S02]  /*0850*/  ISETP.NE.AND P2, PT, R6, RZ, PT ;  /* 0x000000ff0600720c */ /* 0x000fe40003f45270 */
[----:B------:R-:W-:-:S13]  /*0860*/  ISETP.GE.U32.AND P1, PT, R8, 0x3, PT ;  /* 0x000000030800780c */ /* 0x000fda0003f26070 */
[----:B------:R-:W-:Y:S05]  /*0870*/  @!P1 BRA `(.L_x_5) ;  /* 0x0000000000309947 */ /* 0x000fea0003800000 */
[C---:B------:R-:W-:Y:S01]  /*0880*/  IMAD R8, R24.reuse, 0x4, R19 ;  /* 0x0000000418087824 */ /* 0x040fe200078e0213 */
[C---:B------:R-:W-:Y:S02]  /*0890*/  LEA R12, R24.reuse, R17, 0x7 ;  /* 0x00000011180c7211 */ /* 0x040fe400078e38ff */
[----:B------:R-:W-:-:S03]  /*08a0*/  IADD3 R24, PT, PT, R24, 0x4, RZ ;  /* 0x0000000418187810 */ /* 0x000fc60007ffe0ff */
[----:B------:R-:W-:Y:S04]  /*08b0*/  LDS R13, [R12] ;  /* 0x000000000c0d7984 */ /* 0x000fe80000000800 */
[----:B------:R-:W0:Y:S04]  /*08c0*/  LDS.128 R8, [R8] ;  /* 0x0000000008087984 */ /* 0x000e280000000c00 */
[----:B------:R-:W1:Y:S04]  /*08d0*/  LDS R15, [R12+0x80] ;  /* 0x000080000c0f7984 */ /* 0x000e680000000800 */
[----:B------:R-:W2:Y:S04]  /*08e0*/  LDS R26, [R12+0x100] ;  /* 0x000100000c1a7984 */ /* 0x000ea80000000800 */
[----:B------:R-:W3:Y:S01]  /*08f0*/  LDS R27, [R12+0x180] ;  /* 0x000180000c1b7984 */ /* 0x000ee20000000800 */
[----:B0-----:R-:W-:-:S04]  /*0900*/  IMAD R14, R8, R13, R25 ;  /* 0x0000000d080e7224 */ /* 0x001fc800078e0219 */
[----:B-1----:R-:W-:-:S04]  /*0910*/  IMAD R9, R15, R9, R14 ;  /* 0x000000090f097224 */ /* 0x002fc800078e020e */
[----:B--2---:R-:W-:-:S04]  /*0920*/  IMAD R10, R26, R10, R9 ;  /* 0x0000000a1a0a7224 */ /* 0x004fc800078e0209 */
[----:B---3--:R-:W-:-:S07]  /*0930*/  IMAD R25, R27, R11, R10 ;  /* 0x0000000b1b197224 */ /* 0x008fce00078e020a */
.L_x_5:
[----:B------:R-:W-:Y:S05]  /*0940*/  @!P2 BRA `(.L_x_3) ;  /* 0x000000000030a947 */ /* 0x000fea0003800000 */
[C---:B------:R-:W-:Y:S02]  /*0950*/  LEA R8, R24.reuse, R19, 0x2 ;  /* 0x0000001318087211 */ /* 0x040fe400078e10ff */
[----:B------:R-:W-:Y:S02]  /*0960*/  LEA R24, R24, R17, 0x7 ;  /* 0x0000001118187211 */ /* 0x000fe400078e38ff */
[----:B------:R-:W-:Y:S02]  /*0970*/  ISETP.NE.AND P1, PT, R6, 0x1, PT ;  /* 0x000000010600780c */ /* 0x000fe40003f25270 */
[----:B------:R-:W-:Y:S04]  /*0980*/  LDS.128 R8, [R8] ;  /* 0x0000000008087984 */ /* 0x000fe80000000c00 */
[----:B------:R-:W0:Y:S02]  /*0990*/  LDS R12, [R24] ;  /* 0x00000000180c7984 */ /* 0x000e240000000800 */
[----:B0-----:R-:W-:-:S05]  /*09a0*/  IMAD R25, R8, R12, R25 ;  /* 0x0000000c08197224 */ /* 0x001fca00078e0219 */
[----:B------:R-:W-:Y:S05]  /*09b0*/  @!P1 BRA `(.L_x_3) ;  /* 0x0000000000149947 */ /* 0x000fea0003800000 */
[----:B------:R-:W-:Y:S01]  /*09c0*/  ISETP.NE.AND P1, PT, R6, 0x2, PT ;  /* 0x000000020600780c */ /* 0x000fe20003f25270 */
[----:B------:R-:W0:-:S12]  /*09d0*/  LDS R8, [R24+0x80] ;  /* 0x0000800018087984 */ /* 0x000e180000000800 */
[----:B------:R-:W1:Y:S01]  /*09e0*/  @P1 LDS R11, [R24+0x100] ;  /* 0x00010000180b1984 */ /* 0x000e620000000800 */
[----:B0-----:R-:W-:-:S04]  /*09f0*/  IMAD R25, R8, R9, R25 ;  /* 0x0000000908197224 */ /* 0x001fc800078e0219 */
[----:B-1----:R-:W-:-:S07]  /*0a00*/  @P1 IMAD R25, R11, R10, R25 ;  /* 0x0000000a0b191224 */ /* 0x002fce00078e0219 */
.L_x_3:
[----:B------:R-:W-:Y:S01]  /*0a10*/  BAR.SYNC.DEFER_BLOCKING 0x0 ;  /* 0x0000000000007b1d */ /* 0x000fe20000010000 */
[----:B------:R-:W-:-:S05]  /*0a20*/  IADD3 R5, PT, PT, R22, R5, RZ ;  /* 0x0000000516057210 */ /* 0x000fca0007ffe0ff */
[----:B------:R-:W-:Y:S05]  /*0a30*/  @!P0 BRA `(.L_x_6) ;  /* 0xfffffff400ec8947 */ /* 0x000fea000383ffff */
.L_x_0:
[----:B------:R-:W1:Y:S01]  /*0a40*/  LDCU UR4, c[0x0][0x398] ;  /* 0x00007300ff0477ac */ /* 0x000e620008000800 */
[----:B------:R-:W2:Y:S01]  /*0a50*/  LDC.64 R4, c[0x0][0x390] ;  /* 0x0000e400ff047b82 */ /* 0x000ea20000000a00 */
[----:B------:R-:W-:-:S05]  /*0a60*/  IADD3 R0, PT, PT, R23, R0, RZ ;  /* 0x0000000017007210 */ /* 0x000fca0007ffe0ff */
[----:B-1----:R-:W-:-:S04]  /*0a70*/  IMAD R3, R3, UR4, R0 ;  /* 0x0000000403037c24 */ /* 0x002fc8000f8e0200 */
[----:B0-----:R-:W-:-:S04]  /*0a80*/  IMAD R3, R22, UR7, R3 ;  /* 0x0000000716037c24 */ /* 0x001fc8000f8e0203 */
[----:B--2---:R-:W-:-:S05]  /*0a90*/  IMAD.WIDE R2, R3, 0x4, R4 ;  /* 0x0000000403027825 */ /* 0x004fca00078e0204 */
[----:B------:R-:W-:Y:S01]  /*0aa0*/  STG.E desc[UR8][R2.64], R25 ;  /* 0x0000001902007986 */ /* 0x000fe2000c101908 */
[----:B------:R-:W-:Y:S05]  /*0ab0*/  EXIT ;  /* 0x000000000000794d */ /* 0x000fea0003800000 */
.L_x_7:
[----:B------:R-:W-:-:S00]  /*0ac0*/  BRA `(.L_x_7) ;  /* 0xfffffffc00fc7947 */ /* 0x000fc0000383ffff */
[----:B------:R-:W-:-:S00]  /*0ad0*/  NOP ;  /* 0x0000000000007918 */ /* 0x000fc00000000000 */
        /* <DEDUP_REMOVED lines=10> */
.L_x_13:


//--------------------- .text._Z20matrix_multiply_cudaPiS_S_ii --------------------------
	.section	.text._Z20matrix_multiply_cudaPiS_S_ii,"ax",@progbits
	.align	128
        .global         _Z20matrix_multiply_cudaPiS_S_ii
        .type           _Z20matrix_multiply_cudaPiS_S_ii,@function
        .size           _Z20matrix_multiply_cudaPiS_S_ii,(.L_x_14 - _Z20matrix_multiply_cudaPiS_S_ii)
        .other          _Z20matrix_multiply_cudaPiS_S_ii,@"STO_CUDA_ENTRY STV_DEFAULT"
_Z20matrix_multiply_cudaPiS_S_ii:
.text._Z20matrix_multiply_cudaPiS_S_ii:
[----:B------:R-:W-:Y:S08]  /*0000*/  LDC R1, c[0x0][0x37c] ;  /* 0x0000df00ff017b82 */ /* 0x000ff00000000800 */
[----:B------:R-:W0:Y:S01]  /*0010*/  LDC R0, c[0x0][0x39c] ;  /* 0x0000e700ff007b82 */ /* 0x000e220000000800 */
[----:B------:R-:W1:Y:S01]  /*0020*/  S2R R2, SR_TID.Y ;  /* 0x0000000000027919 */ /* 0x000e620000002200 */
[----:B------:R-:W2:Y:S01]  /*0030*/  LDCU.64 UR4, c[0x0][0x358] ;  /* 0x00006b00ff0477ac */ /* 0x000ea20008000a00 */
[----:B------:R-:W-:Y:S01]  /*0040*/  HFMA2 R26, -RZ, RZ, 0, 0 ;  /* 0x00000000ff1a7431 */ /* 0x000fe200000001ff */
[----:B------:R-:W3:Y:S04]  /*0050*/  S2R R3, SR_TID.X ;  /* 0x0000000000037919 */ /* 0x000ee80000002100 */
[----:B------:R-:W1:Y:S08]  /*0060*/  LDC R17, c[0x0][0x364] ;  /* 0x0000d900ff117b82 */ /* 0x000e700000000800 */
[----:B------:R-:W1:Y:S08]  /*0070*/  S2UR UR6, SR_CTAID.Y ;  /* 0x00000000000679c3 */ /* 0x000e700000002600 */
[----:B------:R-:W3:Y:S01]  /*0080*/  S2UR UR7, SR_CTAID.X ;  /* 0x00000000000779c3 */ /* 0x000ee20000002500 */
[----:B0-----:R-:W-:-:S07]  /*0090*/  ISETP.GE.AND P0, PT, R0, 0x1, PT ;  /* 0x000000010000780c */ /* 0x001fce0003f06270 */
[----:B------:R-:W3:Y:S01]  /*00a0*/  LDC R16, c[0x0][0x360] ;  /* 0x0000d800ff107b82 */ /* 0x000ee20000000800 */
[----:B-1----:R-:W-:Y:S02]  /*00b0*/  IMAD R17, R17, UR6, R2 ;  /* 0x0000000611117c24 */ /* 0x002fe4000f8e0202 */
[----:B---3--:R-:W-:-:S03]  /*00c0*/  IMAD R16, R16, UR7, R3 ;  /* 0x0000000710107c24 */ /* 0x008fc6000f8e0203 */
[----:B--2---:R-:W-:Y:S05]  /*00d0*/  @!P0 BRA `(.L_x_8) ;  /* 0x0000000400f08947 */ /* 0x004fea0003800000 */
[C---:B------:R-:W-:Y:S01]  /*00e0*/  ISETP.GE.U32.AND P1, PT, R0.reuse, 0x8, PT ;  /* 0x000000080000780c */ /* 0x040fe20003f26070 */
[----:B------:R-:W-:Y:S01]  /*00f0*/  IMAD R19, R17, R0, RZ ;  /* 0x0000000011137224 */ /* 0x000fe200078e02ff */
[----:B------:R-:W-:Y:S02]  /*0100*/  LOP3.LUT R24, R0, 0x7, RZ, 0xc0, !PT ;  /* 0x0000000700187812 */ /* 0x000fe400078ec0ff */
[----:B------:R-:W-:Y:S02]  /*0110*/  MOV R20, RZ ;  /* 0x000000ff00147202 */ /* 0x000fe40000000f00 */
[----:B------:R-:W-:Y:S02]  /*0120*/  ISETP.NE.AND P0, PT, R24, RZ, PT ;  /* 0x000000ff1800720c */ /* 0x000fe40003f05270 */
[----:B------:R-:W-:-:S05]  /*0130*/  MOV R26, RZ ;  /* 0x000000ff001a7202 */ /* 0x000fca0000000f00 */
[----:B------:R-:W-:Y:S06]  /*0140*/  @!P1 BRA `(.L_x_9) ;  /* 0x0000000000c89947 */ /* 0x000fec0003800000 */
[----:B------:R-:W0:Y:S01]  /*0150*/  LDC.64 R2, c[0x0][0x380] ;  /* 0x0000e000ff027b82 */ /* 0x000e220000000a00 */
[----:B------:R-:W-:Y:S02]  /*0160*/  LOP3.LUT R20, R0, 0x7ffffff8, RZ, 0xc0, !PT ;  /* 0x7ffffff800147812 */ /* 0x000fe400078ec0ff */
[----:B------:R-:W-:Y:S02]  /*0170*/  MOV R26, RZ ;  /* 0x000000ff001a7202 */ /* 0x000fe40000000f00 */
[----:B------:R-:W-:Y:S02]  /*0180*/  MOV R21, R16 ;  /* 0x0000001000157202 */ /* 0x000fe40000000f00 */
[----:B------:R-:W-:Y:S01]  /*0190*/  IADD3 R18, PT, PT, -R20, RZ, RZ ;  /* 0x000000ff14127210 */ /* 0x000fe20007ffe1ff */
[----:B0-----:R-:W-:-:S03]  /*01a0*/  IMAD.WIDE.U32 R2, R19, 0x4, R2 ;  /* 0x0000000413027825 */ /* 0x001fc600078e0002 */
[----:B------:R-:W-:-:S04]  /*01b0*/  IADD3 R5, P1, PT, R2, 0x10, RZ ;  /* 0x0000001002057810 */ /* 0x000fc80007f3e0ff */
[----:B------:R-:W-:-:S09]  /*01c0*/  IADD3.X R6, PT, PT, RZ, R3, RZ, P1, !PT ;  /* 0x00000003ff067210 */ /* 0x000fd20000ffe4ff */
.L_x_10:
[----:B------:R-:W0:Y:S01]  /*01d0*/  LDC.64 R28, c[0x0][0x388] ;  /* 0x0000e200ff1c7b82 */ /* 0x000e220000000a00 */
[----:B------:R-:W-:Y:S02]  /*01e0*/  MOV R2, R5 ;  /* 0x0000000500027202 */ /* 0x000fe40000000f00 */
[----:B------:R-:W-:-:S05]  /*01f0*/  MOV R3, R6 ;  /* 0x0000000600037202 */ /* 0x000fca0000000f00 */
[----:B------:R-:W2:Y:S01]  /*0200*/  LDG.E R13, desc[UR4][R2.64+-0x10] ;  /* 0xfffff004020d7981 */ /* 0x000ea2000c1e1900 */
[----:B------:R-:W1:Y:S03]  /*0210*/  LDC R23, c[0x0][0x398] ;  /* 0x0000e600ff177b82 */ /* 0x000e660000000800 */
[----:B------:R-:W3:Y:S04]  /*0220*/  LDG.E R22, desc[UR4][R2.64+-0xc] ;  /* 0xfffff40402167981 */ /* 0x000ee8000c1e1900 */
[----:B------:R-:W4:Y:S01]  /*0230*/  LDG.E R27, desc[UR4][R2.64+-0x8] ;  /* 0xfffff804021b7981 */ /* 0x000f22000c1e1900 */
[----:B0-----:R-:W-:-:S05]  /*0240*/  IMAD.WIDE R28, R21, 0x4, R28 ;  /* 0x00000004151c7825 */ /* 0x001fca00078e021c */
[----:B------:R-:W2:Y:S01]  /*0250*/  LDG.E R12, desc[UR4][R28.64] ;  /* 0x000000041c0c7981 */ /* 0x000ea2000c1e1900 */
[----:B-1----:R-:W-:-:S05]  /*0260*/  IMAD.WIDE R14, R23, 0x4, R28 ;  /* 0x00000004170e7825 */ /* 0x002fca00078e021c */
[----:B------:R0:W3:Y:S01]  /*0270*/  LDG.E R25, desc[UR4][R14.64] ;  /* 0x000000040e197981 */ /* 0x0000e2000c1e1900 */
[----:B------:R-:W-:-:S03]  /*0280*/  IMAD.WIDE R10, R23, 0x4, R14 ;  /* 0x00000004170a7825 */ /* 0x000fc600078e020e */
[----:B------:R-:W5:Y:S01]  /*0290*/  LDG.E R28, desc[UR4][R2.64+-0x4] ;  /* 0xfffffc04021c7981 */ /* 0x000f62000c1e1900 */
[----:B------:R-:W-:-:S03]  /*02a0*/  IMAD.WIDE R8, R23, 0x4, R10 ;  /* 0x0000000417087825 */ /* 0x000fc600078e020a */
[----:B------:R-:W4:Y:S01]  /*02b0*/  LDG.E R10, desc[UR4][R10.64] ;  /* 0x000000040a0a7981 */ /* 0x000f22000c1e1900 */
[----:B------:R-:W-:-:S03]  /*02c0*/  IMAD.WIDE R4, R23, 0x4, R8 ;  /* 0x0000000417047825 */ /* 0x000fc600078e0208 */
[----:B------:R-:W5:Y:S01]  /*02d0*/  LDG.E R9, desc[UR4][R8.64] ;  /* 0x0000000408097981 */ /* 0x000f62000c1e1900 */
[----:B------:R-:W-:-:S03]  /*02e0*/  IMAD.WIDE R6, R23, 0x4, R4 ;  /* 0x0000000417067825 */ /* 0x000fc600078e0204 */
[----:B------:R-:W5:Y:S04]  /*02f0*/  LDG.E R11, desc[UR4][R2.64+0x4] ;  /* 0x00000404020b7981 */ /* 0x000f68000c1e1900 */
[----:B------:R-:W5:Y:S04]  /*0300*/  LDG.E R4, desc[UR4][R4.64] ;  /* 0x0000000404047981 */ /* 0x000f68000c1e1900 */
[----:B------:R-:W5:Y:S04]  /*0310*/  LDG.E R8, desc[UR4][R2.64+0xc] ;  /* 0x00000c0402087981 */ /* 0x000f68000c1e1900 */
[----:B------:R-:W5:Y:S01]  /*0320*/  LDG.E R5, desc[UR4][R2.64] ;  /* 0x0000000402057981 */ /* 0x000f62000c1e1900 */
[----:B--2---:R-:W-:-:S02]  /*0330*/  IMAD R26, R13, R12, R26 ;  /* 0x0000000c0d1a7224 */ /* 0x004fc400078e021a */
[C---:B------:R-:W-:Y:S02]  /*0340*/  IMAD.WIDE R12, R23.reuse, 0x4, R6 ;  /* 0x00000004170c7825 */ /* 0x040fe400078e0206 */
[----:B------:R-:W2:Y:S02]  /*0350*/  LDG.E R6, desc[UR4][R6.64] ;  /* 0x0000000406067981 */ /* 0x000ea4000c1e1900 */
[----:B0-----:R-:W-:Y:S02]  /*0360*/  IMAD.WIDE R14, R23, 0x4, R12 ;  /* 0x00000004170e7825 */ /* 0x001fe400078e020c */
[----:B------:R-:W2:Y:S04]  /*0370*/  LDG.E R29, desc[UR4][R12.64] ;  /* 0x000000040c1d7981 */ /* 0x000ea8000c1e1900 */
[----:B------:R-:W2:Y:S04]  /*0380*/  LDG.E R15, desc[UR4][R14.64] ;  /* 0x000000040e0f7981 */ /* 0x000ea8000c1e1900 */
[----:B------:R-:W2:Y:S01]  /*0390*/  LDG.E R12, desc[UR4][R2.64+0x8] ;  /* 0x00000804020c7981 */ /* 0x000ea2000c1e1900 */
[----:B---3--:R-:W-:Y:S01]  /*03a0*/  IMAD R22, R22, R25, R26 ;  /* 0x0000001916167224 */ /* 0x008fe200078e021a */
[----:B------:R-:W-:-:S03]  /*03b0*/  IADD3 R18, PT, PT, R18, 0x8, RZ ;  /* 0x0000000812127810 */ /* 0x000fc60007ffe0ff */
[----:B----4-:R-:W-:Y:S01]  /*03c0*/  IMAD R10, R27, R10, R22 ;  /* 0x0000000a1b0a7224 */ /* 0x010fe200078e0216 */
[----:B------:R-:W-:-:S03]  /*03d0*/  ISETP.NE.AND P1, PT, R18, RZ, PT ;  /* 0x000000ff1200720c */ /* 0x000fc60003f25270 */
[----:B-----5:R-:W-:Y:S01]  /*03e0*/  IMAD R9, R28, R9, R10 ;  /* 0x000000091c097224 */ /* 0x020fe200078e020a */
[----:B------:R-:W-:-:S03]  /*03f0*/  LEA R21, R23, R21, 0x3 ;  /* 0x0000001517157211 */ /* 0x000fc600078e18ff */
[----:B------:R-:W-:Y:S01]  /*0400*/  IMAD R4, R5, R4, R9 ;  /* 0x0000000405047224 */ /* 0x000fe200078e0209 */
[----:B------:R-:W-:-:S03]  /*0410*/  IADD3 R5, P2, PT, R2, 0x20, RZ ;  /* 0x0000002002057810 */ /* 0x000fc60007f5e0ff */
[----:B--2---:R-:W-:Y:S01]  /*0420*/  IMAD R4, R11, R6, R4 ;  /* 0x000000060b047224 */ /* 0x004fe200078e0204 */
[----:B------:R-:W-:-:S03]  /*0430*/  IADD3.X R6, PT, PT, RZ, R3, RZ, P2, !PT ;  /* 0x00000003ff067210 */ /* 0x000fc600017fe4ff */
[----:B------:R-:W-:-:S04]  /*0440*/  IMAD R4, R12, R29, R4 ;  /* 0x0000001d0c047224 */ /* 0x000fc800078e0204 */
[----:B------:R-:W-:Y:S01]  /*0450*/  IMAD R26, R8, R15, R4 ;  /* 0x0000000f081a7224 */ /* 0x000fe200078e0204 */
[----:B------:R-:W-:Y:S06]  /*0460*/  @P1 BRA `(.L_x_10) ;  /* 0xfffffffc00581947 */ /* 0x000fec000383ffff */
.L_x_9:
[----:B------:R-:W-:Y:S05]  /*0470*/  @!P0 BRA `(.L_x_8) ;  /* 0x0000000400088947 */ /* 0x000fea0003800000 */
[----:B------:R-:W-:Y:S02]  /*0480*/  ISETP.GE.U32.AND P1, PT, R24, 0x4, PT ;  /* 0x000000041800780c */ /* 0x000fe40003f26070 */
[----:B------:R-:W-:-:S04]  /*0490*/  LOP3.LUT R14, R0, 0x3, RZ, 0xc0, !PT ;  /* 0x00000003000e7812 */ /* 0x000fc800078ec0ff */
[----:B------:R-:W-:-:S07]  /*04a0*/  ISETP.NE.AND P0, PT, R14, RZ, PT ;  /* 0x000000ff0e00720c */ /* 0x000fce0003f05270 */
[----:B------:R-:W-:Y:S06]  /*04b0*/  @!P1 BRA `(.L_x_11) ;  /* 0x0000000000709947 */ /* 0x000fec0003800000 */
[----:B------:R-:W0:Y:S01]  /*04c0*/  LDC R11, c[0x0][0x398] ;  /* 0x0000e600ff0b7b82 */ /* 0x000e220000000800 */
[----:B------:R-:W1:Y:S01]  /*04d0*/  LDCU.64 UR6, c[0x0][0x380] ;  /* 0x00007000ff0677ac */ /* 0x000e620008000a00 */
[CC--:B------:R-:W-:Y:S02]  /*04e0*/  IADD3 R3, PT, PT, R19.reuse, R20.reuse, RZ ;  /* 0x0000001413037210 */ /* 0x0c0fe40007ffe0ff */
[----:B------:R-:W-:-:S04]  /*04f0*/  IADD3 R8, P1, PT, R19, R20, RZ ;  /* 0x0000001413087210 */ /* 0x000fc80007f3e0ff */
[----:B------:R-:W2:Y:S08]  /*0500*/  LDC.64 R4, c[0x0][0x388] ;  /* 0x0000e200ff047b82 */ /* 0x000eb00000000a00 */
[----:B------:R-:W3:Y:S01]  /*0510*/  LDC.64 R12, c[0x0][0x380] ;  /* 0x0000e000ff0c7b82 */ /* 0x000ee20000000a00 */
[----:B0-----:R-:W-:-:S04]  /*0520*/  IMAD R7, R20, R11, R16 ;  /* 0x0000000b14077224 */ /* 0x001fc800078e0210 */
[----:B--2---:R-:W-:-:S04]  /*0530*/  IMAD.WIDE R4, R7, 0x4, R4 ;  /* 0x0000000407047825 */ /* 0x004fc800078e0204 */
[----:B------:R-:W-:Y:S02]  /*0540*/  IMAD.WIDE R6, R11, 0x4, R4 ;  /* 0x000000040b067825 */ /* 0x000fe400078e0204 */
[----:B------:R-:W2:Y:S02]  /*0550*/  LDG.E R4, desc[UR4][R4.64] ;  /* 0x0000000404047981 */ /* 0x000ea4000c1e1900 */
[----:B---3--:R-:W-:Y:S01]  /*0560*/  IMAD.WIDE.U32 R12, R3, 0x4, R12 ;  /* 0x00000004030c7825 */ /* 0x008fe200078e000c */
[----:B------:R-:W-:Y:S02]  /*0570*/  IADD3.X R3, PT, PT, RZ, RZ, RZ, P1, !PT ;  /* 0x000000ffff037210 */ /* 0x000fe40000ffe4ff */
[----:B-1----:R-:W-:-:S03]  /*0580*/  LEA R2, P1, R8, UR6, 0x2 ;  /* 0x0000000608027c11 */ /* 0x002fc6000f8210ff */
[----:B------:R-:W2:Y:S01]  /*0590*/  LDG.E R13, desc[UR4][R12.64] ;  /* 0x000000040c0d7981 */ /* 0x000ea2000c1e1900 */
[----:B------:R-:W-:Y:S01]  /*05a0*/  LEA.HI.X R3, R8, UR7, R3, 0x2, P1 ;  /* 0x0000000708037c11 */ /* 0x000fe200088f1403 */
[C---:B------:R-:W-:Y:S02]  /*05b0*/  IMAD.WIDE R8, R11.reuse, 0x4, R6 ;  /* 0x000000040b087825 */ /* 0x040fe400078e0206 */
[----:B------:R-:W3:Y:S04]  /*05c0*/  LDG.E R6, desc[UR4][R6.64] ;  /* 0x0000000406067981 */ /* 0x000ee8000c1e1900 */
[----:B------:R-:W3:Y:S01]  /*05d0*/  LDG.E R15, desc[UR4][R2.64+0x4] ;  /* 0x00000404020f7981 */ /* 0x000ee2000c1e1900 */
[----:B------:R-:W-:-:S03]  /*05e0*/  IMAD.WIDE R10, R11, 0x4, R8 ;  /* 0x000000040b0a7825 */ /* 0x000fc600078e0208 */
[----:B------:R-:W4:Y:S04]  /*05f0*/  LDG.E R21, desc[UR4][R8.64] ;  /* 0x0000000408157981 */ /* 0x000f28000c1e1900 */
[----:B------:R-:W4:Y:S04]  /*0600*/  LDG.E R18, desc[UR4][R2.64+0x8] ;  /* 0x0000080402127981 */ /* 0x000f28000c1e1900 */
[----:B------:R-:W5:Y:S04]  /*0610*/  LDG.E R22, desc[UR4][R2.64+0xc] ;  /* 0x00000c0402167981 */ /* 0x000f68000c1e1900 */
[----:B------:R-:W5:Y:S01]  /*0620*/  LDG.E R10, desc[UR4][R10.64] ;  /* 0x000000040a0a7981 */ /* 0x000f62000c1e1900 */
[----:B------:R-:W-:Y:S01]  /*0630*/  IADD3 R20, PT, PT, R20, 0x4, RZ ;  /* 0x0000000414147810 */ /* 0x000fe20007ffe0ff */
[----:B--2---:R-:W-:-:S04]  /*0640*/  IMAD R26, R13, R4, R26 ;  /* 0x000000040d1a7224 */ /* 0x004fc800078e021a */
[----:B---3--:R-:W-:-:S04]  /*0650*/  IMAD R15, R15, R6, R26 ;  /* 0x000000060f0f7224 */ /* 0x008fc800078e021a */
[----:B----4-:R-:W-:-:S04]  /*0660*/  IMAD R15, R18, R21, R15 ;  /* 0x00000015120f7224 */ /* 0x010fc800078e020f */
[----:B-----5:R-:W-:-:S07]  /*0670*/  IMAD R26, R22, R10, R15 ;  /* 0x0000000a161a7224 */ /* 0x020fce00078e020f */
.L_x_11:
[----:B------:R-:W-:Y:S05]  /*0680*/  @!P0 BRA `(.L_x_8) ;  /* 0x0000000000848947 */ /* 0x000fea0003800000 */
[----:B------:R-:W-:Y:S01]  /*0690*/  ISETP.NE.AND P1, PT, R14, 0x1, PT ;  /* 0x000000010e00780c */ /* 0x000fe20003f25270 */
[----:B------:R-:W0:Y:S01]  /*06a0*/  LDC.64 R8, c[0x0][0x388] ;  /* 0x0000e200ff087b82 */ /* 0x000e220000000a00 */
[----:B------:R-:W-:-:S04]  /*06b0*/  LOP3.LUT R0, R0, 0x1, RZ, 0xc0, !PT ;  /* 0x0000000100007812 */ /* 0x000fc800078ec0ff */
[----:B------:R-:W-:-:S03]  /*06c0*/  ISETP.NE.U32.AND P0, PT, R0, 0x1, PT ;  /* 0x000000010000780c */ /* 0x000fc60003f05070 */
[----:B------:R-:W1:Y:S04]  /*06d0*/  LDC.64 R10, c[0x0][0x380] ;  /* 0x0000e000ff0a7b82 */ /* 0x000e680000000a00 */
[CC--:B------:R-:W-:Y:S02]  /*06e0*/  @P1 IADD3 R21, PT, PT, R19.reuse, R20.reuse, RZ ;  /* 0x0000001413151210 */ /* 0x0c0fe40007ffe0ff */
[----:B------:R-:W-:Y:S02]  /*06f0*/  @P1 IADD3 R0, P2, PT, R19, R20, RZ ;  /* 0x0000001413001210 */ /* 0x000fe40007f5e0ff */
[----:B------:R-:W2:Y:S02]  /*0700*/  @P1 LDC R15, c[0x0][0x398] ;  /* 0x0000e600ff0f1b82 */ /* 0x000ea40000000800 */
[----:B------:R-:W-:-:S06]  /*0710*/  @P1 IADD3.X R12, PT, PT, RZ, RZ, RZ, P2, !PT ;  /* 0x000000ffff0c1210 */ /* 0x000fcc00017fe4ff */
[----:B------:R-:W3:Y:S08]  /*0720*/  @P1 LDC.64 R6, c[0x0][0x380] ;  /* 0x0000e000ff061b82 */ /* 0x000ef00000000a00 */
[----:B------:R-:W4:Y:S01]  /*0730*/  @!P0 LDC R13, c[0x0][0x398] ;  /* 0x0000e600ff0d8b82 */ /* 0x000f220000000800 */
[----:B-1----:R-:W-:-:S06]  /*0740*/  @P1 IMAD.WIDE.U32 R10, R21, 0x4, R10 ;  /* 0x00000004150a1825 */ /* 0x002fcc00078e000a */
[----:B------:R-:W5:Y:S01]  /*0750*/  @P1 LDG.E R11, desc[UR4][R10.64] ;  /* 0x000000040a0b1981 */ /* 0x000f62000c1e1900 */
[----:B------:R-:W1:Y:S01]  /*0760*/  LDC.64 R2, c[0x0][0x380] ;  /* 0x0000e000ff027b82 */ /* 0x000e620000000a00 */
[C---:B--2---:R-:W-:Y:S01]  /*0770*/  @P1 IMAD R23, R20.reuse, R15, R16 ;  /* 0x0000000f14171224 */ /* 0x044fe200078e0210 */
[----:B------:R-:W-:-:S03]  /*0780*/  @P1 IADD3 R20, PT, PT, R20, 0x2, RZ ;  /* 0x0000000214141810 */ /* 0x000fc60007ffe0ff */
[----:B0-----:R-:W-:-:S03]  /*0790*/  @P1 IMAD.WIDE R8, R23, 0x4, R8 ;  /* 0x0000000417081825 */ /* 0x001fc600078e0208 */
[----:B------:R-:W0:Y:S01]  /*07a0*/  LDC.64 R4, c[0x0][0x388] ;  /* 0x0000e200ff047b82 */ /* 0x000e220000000a00 */
[C---:B---3--:R-:W-:Y:S02]  /*07b0*/  @P1 LEA R6, P2, R0.reuse, R6, 0x2 ;  /* 0x0000000600061211 */ /* 0x048fe400078410ff */
[----:B------:R-:W-:Y:S01]  /*07c0*/  @!P0 IADD3 R19, PT, PT, R19, R20, RZ ;  /* 0x0000001413138210 */ /* 0x000fe20007ffe0ff */
[----:B------:R-:W-:Y:S01]  /*07d0*/  @P1 IMAD.WIDE R14, R15, 0x4, R8 ;  /* 0x000000040f0e1825 */ /* 0x000fe200078e0208 */
[----:B------:R-:W-:Y:S02]  /*07e0*/  @P1 LEA.HI.X R7, R0, R7, R12, 0x2, P2 ;  /* 0x0000000700071211 */ /* 0x000fe400010f140c */
[----:B------:R-:W5:Y:S01]  /*07f0*/  @P1 LDG.E R0, desc[UR4][R8.64] ;  /* 0x0000000408001981 */ /* 0x000f62000c1e1900 */
[----:B----4-:R-:W-:-:S03]  /*0800*/  @!P0 IMAD R13, R20, R13, R16 ;  /* 0x0000000d140d8224 */ /* 0x010fc600078e0210 */
[----:B------:R-:W2:Y:S04]  /*0810*/  @P1 LDG.E R7, desc[UR4][R6.64+0x4] ;  /* 0x0000040406071981 */ /* 0x000ea8000c1e1900 */
[----:B------:R-:W2:Y:S01]  /*0820*/  @P1 LDG.E R14, desc[UR4][R14.64] ;  /* 0x000000040e0e1981 */ /* 0x000ea2000c1e1900 */
[----:B-1----:R-:W-:-:S06]  /*0830*/  @!P0 IMAD.WIDE.U32 R2, R19, 0x4, R2 ;  /* 0x0000000413028825 */ /* 0x002fcc00078e0002 */
[----:B------:R-:W3:Y:S01]  /*0840*/  @!P0 LDG.E R3, desc[UR4][R2.64] ;  /* 0x0000000402038981 */ /* 0x000ee2000c1e1900 */
[----:B0-----:R-:W-:-:S06]  /*0850*/  @!P0 IMAD.WIDE R4, R13, 0x4, R4 ;  /* 0x000000040d048825 */ /* 0x001fcc00078e0204 */
[----:B------:R-:W3:Y:S01]  /*0860*/  @!P0 LDG.E R4, desc[UR4][R4.64] ;  /* 0x0000000404048981 */ /* 0x000ee2000c1e1900 */
[----:B-----5:R-:W-:-:S04]  /*0870*/  @P1 IMAD R0, R11, R0, R26 ;  /* 0x000000000b001224 */ /* 0x020fc800078e021a */
[----:B--2---:R-:W-:-:S04]  /*0880*/  @P1 IMAD R26, R7, R14, R0 ;  /* 0x0000000e071a1224 */ /* 0x004fc800078e0200 */
[----:B---3--:R-:W-:-:S07]  /*0890*/  @!P0 IMAD R26, R3, R4, R26 ;  /* 0x00000004031a8224 */ /* 0x008fce00078e021a */
.L_x_8:
[----:B------:R-:W0:Y:S01]  /*08a0*/  LDC.64 R2, c[0x0][0x390] ;  /* 0x0000e400ff027b82 */ /* 0x000e220000000a00 */
[----:B------:R-:W1:Y:S02]  /*08b0*/  LDCU UR6, c[0x0][0x398] ;  /* 0x00007300ff0677ac */ /* 0x000e640008000800 */
[----:B-1----:R-:W-:-:S04]  /*08c0*/  IMAD R17, R17, UR6, R16 ;  /* 0x0000000611117c24 */ /* 0x002fc8000f8e0210 */
[----:B0-----:R-:W-:-:S05]  /*08d0*/  IMAD.WIDE R2, R17, 0x4, R2 ;  /* 0x0000000411027825 */ /* 0x001fca00078e0202 */
[----:B------:R-:W-:Y:S01]  /*08e0*/  STG.E desc[UR4][R2.64], R26 ;  /* 0x0000001a02007986 */ /* 0x000fe2000c101904 */
[----:B------:R-:W-:Y:S05]  /*08f0*/  EXIT ;  /* 0x000000000000794d */ /* 0x000fea0003800000 */
.L_x_12:
        /* <DEDUP_REMOVED lines=16> */
.L_x_14:


//--------------------- .nv.shared._Z27matrix_multiply_tiling_cudaPiS_S_ii --------------------------
	.section	.nv.shared._Z27matrix_multiply_tiling_cudaPiS_S_ii,"aw",@nobits
	.sectionflags	@""
	.align	4
.nv.shared._Z27matrix_multiply_tiling_cudaPiS_S_ii:
	.zero		9216


//--------------------- .nv.shared.reserved.0     --------------------------
	.section	.nv.shared.reserved.0,"aw",@nobits
	.weak		__nv_reservedSMEM_offset_0_alias
	.size		__nv_reservedSMEM_offset_0_alias, 0, 64
	.other		__nv_reservedSMEM_offset_0_alias,@"STO_CUDA_RESERVED_SHARED STV_DEFAULT"
__nv_reservedSMEM_offset_0_alias:
	.zero		0
	.zero		64


//--------------------- .nv.constant0._Z27matrix_multiply_tiling_cudaPiS_S_ii --------------------------
	.section	.nv.constant0._Z27matrix_multiply_tiling_cudaPiS_S_ii,"a",@progbits
	.sectionflags	@""
	.align	4
.nv.constant0._Z27matrix_multiply_tiling_cudaPiS_S_ii:
	.zero		928


//--------------------- .nv.constant0._Z20matrix_multiply_cudaPiS_S_ii --------------------------
	.section	.nv.constant0._Z20matrix_multiply_cudaPiS_S_ii,"a",@progbits
	.sectionflags	@""
	.align	4
.nv.constant0._Z20matrix_multiply_cudaPiS_S_ii:
	.zero		928


//--------------------- SYMBOLS --------------------------

	.type		.nv.reservedSmem.offset0,@object
	.size		.nv.reservedSmem.offset0,0x4
	.type		.nv.reservedSmem.cap,@object
	.size		.nv.reservedSmem.cap,0x4
